	.target	sm_90a

	.elftype	@"ET_EXEC"


//--------------------- .note.nv.tkinfo           --------------------------
	.section	.note.nv.tkinfo,"",@"SHT_NOTE"
	.sectionflags	@"SHF_NOTE_NV_TKINFO"
	.tkinfo
        /*0018*/ 	.word	0x00000002
        /*0030*/ 	.string	""
        /*0030*/ 	.string	"ptxas"
        /*0030*/ 	.string	"Cuda compilation tools, release 13.0, V13.0.88"
        /*0030*/ 	.string	"Build cuda_13.0.r13.0/compiler.36424714_0"
        /*0030*/ 	.string	"-arch sm_90a -m 64 "



//--------------------- .note.nv.cuinfo           --------------------------
	.section	.note.nv.cuinfo,"",@"SHT_NOTE"
	.sectionflags	@"SHF_NOTE_NV_CUINFO"
        /*0018*/ 	.short	0x0002
        /*001a*/ 	.short	0x005a
        /*001c*/ 	.short	0x0082
	.zero		2


//--------------------- .nv.info                  --------------------------
	.section	.nv.info,"",@"SHT_CUDA_INFO"
	.align	4


	//----- nvinfo : EIATTR_REGCOUNT
	.align		4
        /*0000*/ 	.byte	0x04, 0x2f
        /*0002*/ 	.short	(.L_15 - .L_14)
	.align		4
.L_14:
        /*0004*/ 	.word	index@(_ZN7cutlass13device_kernelINS_4gemm6kernel13GemmUniversalIN4cute5tupleIJiiiiEEENS1_10collective13CollectiveMmaINS1_34MainloopSm90TmaGmmaWarpSpecializedILi7ENS5_IJNS4_1CILi1EEESB_SB_EEENS1_35KernelTmaWarpSpecializedCooperativeEEENS5_IJNSA_ILi128EEESF_NSA_ILi64EEEEEENS_6half_tENS5_IJSB_llEEESI_NS5_IJlSB_lEEENS4_8TiledMMAINS4_8MMA_AtomIJNS4_4SM904GMMA26MMA_64x128x16_F32F16F16_SSILNSO_5MajorE1ELSQ_0ELNSO_7ScaleInE1ELSR_1EEEEEENS4_6LayoutINS5_IJNSA_ILi2EEESB_SB_EEENS5_IJSB_NSA_ILi0EEESX_EEEEENS5_IJNS4_10UnderscoreES10_S10_EEEEENS4_13SM90_TMA_LOADENS4_14ComposedLayoutINS4_7SwizzleILi3ELi4ELi3EEENS4_18smem_ptr_flag_bitsILi16EEENSU_INS5_IJSG_NSA_ILi8EEEEEENS5_IJSB_SG_EEEEEEEvNS4_8identityES13_NS14_IS16_S18_NSU_INS5_IJS19_SG_EEENS5_IJSG_SB_EEEEEEEvS1E_EENS_8epilogue10collective6detail29Sm90TmaWarpSpecializedAdapterINS1L_15DefaultEpilogueISI_SK_SK_NS1K_6thread17LinearCombinationISI_Li1EffLNS1P_9ScaleType4KindE0ELNS_15FloatRoundStyleE2ESI_EENS1_15EpilogueDefaultEEEEEvvEEEEvNT_6ParamsE)
        /*0008*/ 	.word	0x000000a8


	//----- nvinfo : EIATTR_FRAME_SIZE
	.align		4
.L_15:
        /*000c*/ 	.byte	0x04, 0x11
        /*000e*/ 	.short	(.L_17 - .L_16)
	.align		4
.L_16:
        /*0010*/ 	.word	index@(_ZN7cutlass13device_kernelINS_4gemm6kernel13GemmUniversalIN4cute5tupleIJiiiiEEENS1_10collective13CollectiveMmaINS1_34MainloopSm90TmaGmmaWarpSpecializedILi7ENS5_IJNS4_1CILi1EEESB_SB_EEENS1_35KernelTmaWarpSpecializedCooperativeEEENS5_IJNSA_ILi128EEESF_NSA_ILi64EEEEEENS_6half_tENS5_IJSB_llEEESI_NS5_IJlSB_lEEENS4_8TiledMMAINS4_8MMA_AtomIJNS4_4SM904GMMA26MMA_64x128x16_F32F16F16_SSILNSO_5MajorE1ELSQ_0ELNSO_7ScaleInE1ELSR_1EEEEEENS4_6LayoutINS5_IJNSA_ILi2EEESB_SB_EEENS5_IJSB_NSA_ILi0EEESX_EEEEENS5_IJNS4_10UnderscoreES10_S10_EEEEENS4_13SM90_TMA_LOADENS4_14ComposedLayoutINS4_7SwizzleILi3ELi4ELi3EEENS4_18smem_ptr_flag_bitsILi16EEENSU_INS5_IJSG_NSA_ILi8EEEEEENS5_IJSB_SG_EEEEEEEvNS4_8identityES13_NS14_IS16_S18_NSU_INS5_IJS19_SG_EEENS5_IJSG_SB_EEEEEEEvS1E_EENS_8epilogue10collective6detail29Sm90TmaWarpSpecializedAdapterINS1L_15DefaultEpilogueISI_SK_SK_NS1K_6thread17LinearCombinationISI_Li1EffLNS1P_9ScaleType4KindE0ELNS_15FloatRoundStyleE2ESI_EENS1_15EpilogueDefaultEEEEEvvEEEEvNT_6ParamsE)
        /*0014*/ 	.word	0x00000000


	//----- nvinfo : EIATTR_MIN_STACK_SIZE
	.align		4
.L_17:
        /*0018*/ 	.byte	0x04, 0x12
        /*001a*/ 	.short	(.L_19 - .L_18)
	.align		4
.L_18:
        /*001c*/ 	.word	index@(_ZN7cutlass13device_kernelINS_4gemm6kernel13GemmUniversalIN4cute5tupleIJiiiiEEENS1_10collective13CollectiveMmaINS1_34MainloopSm90TmaGmmaWarpSpecializedILi7ENS5_IJNS4_1CILi1EEESB_SB_EEENS1_35KernelTmaWarpSpecializedCooperativeEEENS5_IJNSA_ILi128EEESF_NSA_ILi64EEEEEENS_6half_tENS5_IJSB_llEEESI_NS5_IJlSB_lEEENS4_8TiledMMAINS4_8MMA_AtomIJNS4_4SM904GMMA26MMA_64x128x16_F32F16F16_SSILNSO_5MajorE1ELSQ_0ELNSO_7ScaleInE1ELSR_1EEEEEENS4_6LayoutINS5_IJNSA_ILi2EEESB_SB_EEENS5_IJSB_NSA_ILi0EEESX_EEEEENS5_IJNS4_10UnderscoreES10_S10_EEEEENS4_13SM90_TMA_LOADENS4_14ComposedLayoutINS4_7SwizzleILi3ELi4ELi3EEENS4_18smem_ptr_flag_bitsILi16EEENSU_INS5_IJSG_NSA_ILi8EEEEEENS5_IJSB_SG_EEEEEEEvNS4_8identityES13_NS14_IS16_S18_NSU_INS5_IJS19_SG_EEENS5_IJSG_SB_EEEEEEEvS1E_EENS_8epilogue10collective6detail29Sm90TmaWarpSpecializedAdapterINS1L_15DefaultEpilogueISI_SK_SK_NS1K_6thread17LinearCombinationISI_Li1EffLNS1P_9ScaleType4KindE0ELNS_15FloatRoundStyleE2ESI_EENS1_15EpilogueDefaultEEEEEvvEEEEvNT_6ParamsE)
        /*0020*/ 	.word	0x00000000
.L_19:


//--------------------- .nv.compat                --------------------------
	.section	.nv.compat,"",@"SHT_CUDA_COMPAT_INFO"
	.align	4
        /*0000*/ 	.byte	0x02, 0x09, 0x01, 0x00, 0x02, 0x02, 0x04, 0x00, 0x02, 0x05, 0x05, 0x00, 0x03, 0x07, 0x01, 0x01
        /*0010*/ 	.byte	0x02, 0x03, 0x01, 0x00, 0x02, 0x06, 0x01, 0x00, 0x04, 0x0b, 0x08, 0x00, 0x00, 0x00, 0x00, 0x00
        /*0020*/ 	.byte	0x00, 0x00, 0x00, 0x00


//--------------------- .nv.info._ZN7cutlass13device_kernelINS_4gemm6kernel13GemmUniversalIN4cute5tupleIJiiiiEEENS1_10collective13CollectiveMmaINS1_34MainloopSm90TmaGmmaWarpSpecializedILi7ENS5_IJNS4_1CILi1EEESB_SB_EEENS1_35KernelTmaWarpSpecializedCooperativeEEENS5_IJNSA_ILi128EEESF_NSA_ILi64EEEEEENS_6half_tENS5_IJSB_llEEESI_NS5_IJlSB_lEEENS4_8TiledMMAINS4_8MMA_AtomIJNS4_4SM904GMMA26MMA_64x128x16_F32F16F16_SSILNSO_5MajorE1ELSQ_0ELNSO_7ScaleInE1ELSR_1EEEEEENS4_6LayoutINS5_IJNSA_ILi2EEESB_SB_EEENS5_IJSB_NSA_ILi0EEESX_EEEEENS5_IJNS4_10UnderscoreES10_S10_EEEEENS4_13SM90_TMA_LOADENS4_14ComposedLayoutINS4_7SwizzleILi3ELi4ELi3EEENS4_18smem_ptr_flag_bitsILi16EEENSU_INS5_IJSG_NSA_ILi8EEEEEENS5_IJSB_SG_EEEEEEEvNS4_8identityES13_NS14_IS16_S18_NSU_INS5_IJS19_SG_EEENS5_IJSG_SB_EEEEEEEvS1E_EENS_8epilogue10collective6detail29Sm90TmaWarpSpecializedAdapterINS1L_15DefaultEpilogueISI_SK_SK_NS1K_6thread17LinearCombinationISI_Li1EffLNS1P_9ScaleType4KindE0ELNS_15FloatRoundStyleE2ESI_EENS1_15EpilogueDefaultEEEEEvvEEEEvNT_6ParamsE --------------------------
	.section	.nv.info._ZN7cutlass13device_kernelINS_4gemm6kernel13GemmUniversalIN4cute5tupleIJiiiiEEENS1_10collective13CollectiveMmaINS1_34MainloopSm90TmaGmmaWarpSpecializedILi7ENS5_IJNS4_1CILi1EEESB_SB_EEENS1_35KernelTmaWarpSpecializedCooperativeEEENS5_IJNSA_ILi128EEESF_NSA_ILi64EEEEEENS_6half_tENS5_IJSB_llEEESI_NS5_IJlSB_lEEENS4_8TiledMMAINS4_8MMA_AtomIJNS4_4SM904GMMA26MMA_64x128x16_F32F16F16_SSILNSO_5MajorE1ELSQ_0ELNSO_7ScaleInE1ELSR_1EEEEEENS4_6LayoutINS5_IJNSA_ILi2EEESB_SB_EEENS5_IJSB_NSA_ILi0EEESX_EEEEENS5_IJNS4_10UnderscoreES10_S10_EEEEENS4_13SM90_TMA_LOADENS4_14ComposedLayoutINS4_7SwizzleILi3ELi4ELi3EEENS4_18smem_ptr_flag_bitsILi16EEENSU_INS5_IJSG_NSA_ILi8EEEEEENS5_IJSB_SG_EEEEEEEvNS4_8identityES13_NS14_IS16_S18_NSU_INS5_IJS19_SG_EEENS5_IJSG_SB_EEEEEEEvS1E_EENS_8epilogue10collective6detail29Sm90TmaWarpSpecializedAdapterINS1L_15DefaultEpilogueISI_SK_SK_NS1K_6thread17LinearCombinationISI_Li1EffLNS1P_9ScaleType4KindE0ELNS_15FloatRoundStyleE2ESI_EENS1_15EpilogueDefaultEEEEEvvEEEEvNT_6ParamsE,"",@"SHT_CUDA_INFO"
	.sectionflags	@""
	.align	4


	//----- nvinfo : EIATTR_CUDA_API_VERSION
	.align		4
        /*0000*/ 	.byte	0x04, 0x37
        /*0002*/ 	.short	(.L_21 - .L_20)
.L_20:
        /*0004*/ 	.word	0x00000082


	//----- nvinfo : EIATTR_KPARAM_INFO
	.align		4
.L_21:
        /*0008*/ 	.byte	0x04, 0x17
        /*000a*/ 	.short	(.L_23 - .L_22)
.L_22:
        /*000c*/ 	.word	0x00000000
        /*0010*/ 	.short	0x0000
        /*0012*/ 	.short	0x0070
        /*0014*/ 	.byte	0x00, 0xf0, 0x01, 0x10


	//----- nvinfo : EIATTR_SPARSE_MMA_MASK
	.align		4
.L_23:
        /*0018*/ 	.byte	0x03, 0x50
        /*001a*/ 	.short	0x0000


	//----- nvinfo : EIATTR_MAXREG_COUNT
	.align		4
        /*001c*/ 	.byte	0x03, 0x1b
        /*001e*/ 	.short	0x00a8


	//----- nvinfo : EIATTR_NUM_BARRIERS
	.align		4
        /*0020*/ 	.byte	0x02, 0x4c
        /*0022*/ 	.byte	0x01
	.zero		1


	//----- nvinfo : EIATTR_EXTERNS
	.align		4
        /*0024*/ 	.byte	0x04, 0x0f
        /*0026*/ 	.short	(.L_25 - .L_24)


	//   ....[0]....
	.align		4
.L_24:
        /*0028*/ 	.word	index@(__assertfail)


	//----- nvinfo : EIATTR_MERCURY_ISA_VERSION
	.align		4
.L_25:
        /*002c*/ 	.byte	0x03, 0x5f
        /*002e*/ 	.short	0x0101


	//----- nvinfo : EIATTR_INT_WARP_WIDE_INSTR_OFFSETS
	.align		4
        /*0030*/ 	.byte	0x04, 0x31
        /*0032*/ 	.short	(.L_27 - .L_26)


	//   ....[0]....
.L_26:
        /*0034*/ 	.word	0x00000450


	//   ....[1]....
        /*0038*/ 	.word	0x00000460


	//   ....[2]....
        /*003c*/ 	.word	0x00000520


	//----- nvinfo : EIATTR_COOP_GROUP_MASK_REGIDS
	.align		4
.L_27:
        /*0040*/ 	.byte	0x04, 0x29
        /*0042*/ 	.short	(.L_29 - .L_28)


	//   ....[0]....
.L_28:
        /*0044*/ 	.word	0xffffffff


	//   ....[1]....
        /*0048*/ 	.word	0xffffffff


	//   ....[2]....
        /*004c*/ 	.word	0xffffffff


	//   ....[3]....
        /*0050*/ 	.word	0xffffffff


	//   ....[4]....
        /*0054*/ 	.word	0xffffffff


	//----- nvinfo : EIATTR_COOP_GROUP_INSTR_OFFSETS
	.align		4
.L_29:
        /*0058*/ 	.byte	0x04, 0x28
        /*005a*/ 	.short	(.L_31 - .L_30)


	//   ....[0]....
.L_30:
        /*005c*/ 	.word	0x00000060


	//   ....[1]....
        /*0060*/ 	.word	0x00000070


	//   ....[2]....
        /*0064*/ 	.word	0x00000130


	//   ....[3]....
        /*0068*/ 	.word	0x00000320


	//   ....[4]....
        /*006c*/ 	.word	0x00001220


	//----- nvinfo : EIATTR_REG_RECONFIG
	.align		4
.L_31:
        /*0070*/ 	.byte	0x01, 0x54
	.zero		2


	//----- nvinfo : EIATTR_SYSCALL_OFFSETS
	.align		4
        /*0074*/ 	.byte	0x04, 0x46
        /*0076*/ 	.short	(.L_33 - .L_32)


	//   ....[0]....
.L_32:
        /*0078*/ 	.word	0x00001400


	//----- nvinfo : EIATTR_MBARRIER_INSTR_OFFSETS
	.align		4
.L_33:
        /*007c*/ 	.byte	0x04, 0x39
        /*007e*/ 	.short	(.L_35 - .L_34)


	//   ....[0]....
.L_34:
        /*0080*/ 	.word	0x00000230
        /*0084*/ 	.word	0x000000ff
        /*0088*/ 	.word	0x00000000
        /*008c*/ 	.short	0x0100
        /*008e*/ 	.byte	0x08
	.zero		1


	//   ....[1]....
        /*0090*/ 	.word	0x00000240
        /*0094*/ 	.word	0x000000ff
        /*0098*/ 	.word	0x00000038
        /*009c*/ 	.short	0x0100
        /*009e*/ 	.byte	0x08
	.zero		1


	//   ....[2]....
        /*00a0*/ 	.word	0x00000250
        /*00a4*/ 	.word	0x000000ff
        /*00a8*/ 	.word	0x00000008
        /*00ac*/ 	.short	0x0100
        /*00ae*/ 	.byte	0x08
	.zero		1


	//   ....[3]....
        /*00b0*/ 	.word	0x00000260
        /*00b4*/ 	.word	0x000000ff
        /*00b8*/ 	.word	0x00000040
        /*00bc*/ 	.short	0x0100
        /*00be*/ 	.byte	0x08
	.zero		1


	//   ....[4]....
        /*00c0*/ 	.word	0x00000270
        /*00c4*/ 	.word	0x000000ff
        /*00c8*/ 	.word	0x00000010
        /*00cc*/ 	.short	0x0100
        /*00ce*/ 	.byte	0x08
	.zero		1


	//   ....[5]....
        /*00d0*/ 	.word	0x00000280
        /*00d4*/ 	.word	0x000000ff
        /*00d8*/ 	.word	0x00000048
        /*00dc*/ 	.short	0x0100
        /*00de*/ 	.byte	0x08
	.zero		1


	//   ....[6]....
        /*00e0*/ 	.word	0x00000290
        /*00e4*/ 	.word	0x000000ff
        /*00e8*/ 	.word	0x00000018
        /*00ec*/ 	.short	0x0100
        /*00ee*/ 	.byte	0x08
	.zero		1


	//   ....[7]....
        /*00f0*/ 	.word	0x000002a0
        /*00f4*/ 	.word	0x000000ff
        /*00f8*/ 	.word	0x00000050
        /*00fc*/ 	.short	0x0100
        /*00fe*/ 	.byte	0x08
	.zero		1


	//   ....[8]....
        /*0100*/ 	.word	0x000002b0
        /*0104*/ 	.word	0x000000ff
        /*0108*/ 	.word	0x00000020
        /*010c*/ 	.short	0x0100
        /*010e*/ 	.byte	0x08
	.zero		1


	//   ....[9]....
        /*0110*/ 	.word	0x000002c0
        /*0114*/ 	.word	0x000000ff
        /*0118*/ 	.word	0x00000058
        /*011c*/ 	.short	0x0100
        /*011e*/ 	.byte	0x08
	.zero		1


	//   ....[10]....
        /*0120*/ 	.word	0x000002d0
        /*0124*/ 	.word	0x000000ff
        /*0128*/ 	.word	0x00000028
        /*012c*/ 	.short	0x0100
        /*012e*/ 	.byte	0x08
	.zero		1


	//   ....[11]....
        /*0130*/ 	.word	0x000002e0
        /*0134*/ 	.word	0x000000ff
        /*0138*/ 	.word	0x00000060
        /*013c*/ 	.short	0x0100
        /*013e*/ 	.byte	0x08
	.zero		1


	//   ....[12]....
        /*0140*/ 	.word	0x000002f0
        /*0144*/ 	.word	0x000000ff
        /*0148*/ 	.word	0x00000030
        /*014c*/ 	.short	0x0100
        /*014e*/ 	.byte	0x08
	.zero		1


	//   ....[13]....
        /*0150*/ 	.word	0x00000300
        /*0154*/ 	.word	0x000000ff
        /*0158*/ 	.word	0x00000068
        /*015c*/ 	.short	0x0100
        /*015e*/ 	.byte	0x08
	.zero		1


	//   ....[14]....
        /*0160*/ 	.word	0x000005a0
        /*0164*/ 	.word	0x000000ff
        /*0168*/ 	.word	0x00000080
        /*016c*/ 	.short	0x0100
        /*016e*/ 	.byte	0x08
	.zero		1


	//   ....[15]....
        /*0170*/ 	.word	0x00000620
        /*0174*/ 	.word	0x000000ff
        /*0178*/ 	.word	0x00000088
        /*017c*/ 	.short	0x0100
        /*017e*/ 	.byte	0x08
	.zero		1


	//   ....[16]....
        /*0180*/ 	.word	0x00001480
        /*0184*/ 	.word	0x00000003
        /*0188*/ 	.word	0x00000000
        /*018c*/ 	.short	0x010a
        /*018e*/ 	.byte	0x3f
	.zero		1


	//   ....[17]....
        /*0190*/ 	.word	0x000014e0
        /*0194*/ 	.word	0x00000003
        /*0198*/ 	.word	0x00000000
        /*019c*/ 	.short	0x010a
        /*019e*/ 	.byte	0x3f
	.zero		1


	//   ....[18]....
        /*01a0*/ 	.word	0x00001830
        /*01a4*/ 	.word	0x000000ff
        /*01a8*/ 	.word	0x00000000
        /*01ac*/ 	.short	0x010a
        /*01ae*/ 	.byte	0x07
	.zero		1


	//   ....[19]....
        /*01b0*/ 	.word	0x00001870
        /*01b4*/ 	.word	0x000000ff
        /*01b8*/ 	.word	0x00000000
        /*01bc*/ 	.short	0x010a
        /*01be*/ 	.byte	0x07
	.zero		1


	//   ....[20]....
        /*01c0*/ 	.word	0x00001ad0
        /*01c4*/ 	.word	0x000000ff
        /*01c8*/ 	.word	0x00000000
        /*01cc*/ 	.short	0x0101
        /*01ce*/ 	.byte	0x07
	.zero		1


	//   ....[21]....
        /*01d0*/ 	.word	0x00001cd0
        /*01d4*/ 	.word	0x000000ff
        /*01d8*/ 	.word	0x00000000
        /*01dc*/ 	.short	0x0101
        /*01de*/ 	.byte	0x04
	.zero		1


	//   ....[22]....
        /*01e0*/ 	.word	0x00006ef0
        /*01e4*/ 	.word	0x0000000e
        /*01e8*/ 	.word	0x00000038
        /*01ec*/ 	.short	0x010a
        /*01ee*/ 	.byte	0x3f
	.zero		1


	//   ....[23]....
        /*01f0*/ 	.word	0x00007320
        /*01f4*/ 	.word	0x00000006
        /*01f8*/ 	.word	0x00000088
        /*01fc*/ 	.short	0x0101
        /*01fe*/ 	.byte	0x3f
	.zero		1


	//   ....[24]....
        /*0200*/ 	.word	0x00007a00
        /*0204*/ 	.word	0x00000007
        /*0208*/ 	.word	0x00000000
        /*020c*/ 	.short	0x010a
        /*020e*/ 	.byte	0x3f
	.zero		1


	//   ....[25]....
        /*0210*/ 	.word	0x00007a80
        /*0214*/ 	.word	0x00000009
        /*0218*/ 	.word	0x00000000
        /*021c*/ 	.short	0x010a
        /*021e*/ 	.byte	0x3f
	.zero		1


	//   ....[26]....
        /*0220*/ 	.word	0x00007b10
        /*0224*/ 	.word	0x00000006
        /*0228*/ 	.word	0x00000000
        /*022c*/ 	.short	0x010a
        /*022e*/ 	.byte	0x3f
	.zero		1


	//   ....[27]....
        /*0230*/ 	.word	0x00007ba0
        /*0234*/ 	.word	0x00000009
        /*0238*/ 	.word	0x00000000
        /*023c*/ 	.short	0x010a
        /*023e*/ 	.byte	0x3f
	.zero		1


	//   ....[28]....
        /*0240*/ 	.word	0x00007c30
        /*0244*/ 	.word	0x00000006
        /*0248*/ 	.word	0x00000000
        /*024c*/ 	.short	0x010a
        /*024e*/ 	.byte	0x3f
	.zero		1


	//   ....[29]....
        /*0250*/ 	.word	0x00007cc0
        /*0254*/ 	.word	0x00000009
        /*0258*/ 	.word	0x00000000
        /*025c*/ 	.short	0x010a
        /*025e*/ 	.byte	0x3f
	.zero		1


	//   ....[30]....
        /*0260*/ 	.word	0x00007d50
        /*0264*/ 	.word	0x00000003
        /*0268*/ 	.word	0x00000000
        /*026c*/ 	.short	0x010a
        /*026e*/ 	.byte	0x3f
	.zero		1


	//   ....[31]....
        /*0270*/ 	.word	0x00007db0
        /*0274*/ 	.word	0x00000003
        /*0278*/ 	.word	0x00000000
        /*027c*/ 	.short	0x010a
        /*027e*/ 	.byte	0x3f
	.zero		1


	//   ....[32]....
        /*0280*/ 	.word	0x00007e10
        /*0284*/ 	.word	0x00000004
        /*0288*/ 	.word	0x00000000
        /*028c*/ 	.short	0x010a
        /*028e*/ 	.byte	0x3f
	.zero		1


	//   ....[33]....
        /*0290*/ 	.word	0x00007ee0
        /*0294*/ 	.word	0x0000000e
        /*0298*/ 	.word	0x00000038
        /*029c*/ 	.short	0x010a
        /*029e*/ 	.byte	0x3f
	.zero		1


	//   ....[34]....
        /*02a0*/ 	.word	0x00007fb0
        /*02a4*/ 	.word	0x00000007
        /*02a8*/ 	.word	0x00000000
        /*02ac*/ 	.short	0x010a
        /*02ae*/ 	.byte	0x3f
	.zero		1


	//   ....[35]....
        /*02b0*/ 	.word	0x00008000
        /*02b4*/ 	.word	0x00000009
        /*02b8*/ 	.word	0x00000000
        /*02bc*/ 	.short	0x010a
        /*02be*/ 	.byte	0x3f
	.zero		1


	//   ....[36]....
        /*02c0*/ 	.word	0x00008050
        /*02c4*/ 	.word	0x00000006
        /*02c8*/ 	.word	0x00000000
        /*02cc*/ 	.short	0x010a
        /*02ce*/ 	.byte	0x3f
	.zero		1


	//   ....[37]....
        /*02d0*/ 	.word	0x000080a0
        /*02d4*/ 	.word	0x00000009
        /*02d8*/ 	.word	0x00000000
        /*02dc*/ 	.short	0x010a
        /*02de*/ 	.byte	0x3f
	.zero		1


	//   ....[38]....
        /*02e0*/ 	.word	0x000080f0
        /*02e4*/ 	.word	0x00000006
        /*02e8*/ 	.word	0x00000000
        /*02ec*/ 	.short	0x010a
        /*02ee*/ 	.byte	0x3f
	.zero		1


	//   ....[39]....
        /*02f0*/ 	.word	0x00008140
        /*02f4*/ 	.word	0x00000009
        /*02f8*/ 	.word	0x00000000
        /*02fc*/ 	.short	0x010a
        /*02fe*/ 	.byte	0x3f
	.zero		1


	//----- nvinfo : EIATTR_NUM_MBARRIERS
	.align		4
.L_35:
        /*0300*/ 	.byte	0x03, 0x38
        /*0302*/ 	.short	0x0010


	//----- nvinfo : EIATTR_EXIT_INSTR_OFFSETS
	.align		4
        /*0304*/ 	.byte	0x04, 0x1c
        /*0306*/ 	.short	(.L_37 - .L_36)


	//   ....[0]....
.L_36:
        /*0308*/ 	.word	0x000006c0


	//   ....[1]....
        /*030c*/ 	.word	0x00000f80


	//   ....[2]....
        /*0310*/ 	.word	0x000065b0


	//   ....[3]....
        /*0314*/ 	.word	0x00006be0


	//   ....[4]....
        /*0318*/ 	.word	0x00007da0


	//----- nvinfo : EIATTR_MAX_THREADS
	.align		4
.L_37:
        /*031c*/ 	.byte	0x04, 0x05
        /*031e*/ 	.short	(.L_39 - .L_38)
.L_38:
        /*0320*/ 	.word	0x00000180
        /*0324*/ 	.word	0x00000001
        /*0328*/ 	.word	0x00000001


	//----- nvinfo : EIATTR_CRS_STACK_SIZE
	.align		4
.L_39:
        /*032c*/ 	.byte	0x04, 0x1e
        /*032e*/ 	.short	(.L_41 - .L_40)
.L_40:
        /*0330*/ 	.word	0x00000000


	//----- nvinfo : EIATTR_CBANK_PARAM_SIZE
	.align		4
.L_41:
        /*0334*/ 	.byte	0x03, 0x19
        /*0336*/ 	.short	0x0470


	//----- nvinfo : EIATTR_PARAM_CBANK
	.align		4
        /*0338*/ 	.byte	0x04, 0x0a
        /*033a*/ 	.short	(.L_43 - .L_42)
	.align		4
.L_42:
        /*033c*/ 	.word	index@(.nv.constant0._ZN7cutlass13device_kernelINS_4gemm6kernel13GemmUniversalIN4cute5tupleIJiiiiEEENS1_10collective13CollectiveMmaINS1_34MainloopSm90TmaGmmaWarpSpecializedILi7ENS5_IJNS4_1CILi1EEESB_SB_EEENS1_35KernelTmaWarpSpecializedCooperativeEEENS5_IJNSA_ILi128EEESF_NSA_ILi64EEEEEENS_6half_tENS5_IJSB_llEEESI_NS5_IJlSB_lEEENS4_8TiledMMAINS4_8MMA_AtomIJNS4_4SM904GMMA26MMA_64x128x16_F32F16F16_SSILNSO_5MajorE1ELSQ_0ELNSO_7ScaleInE1ELSR_1EEEEEENS4_6LayoutINS5_IJNSA_ILi2EEESB_SB_EEENS5_IJSB_NSA_ILi0EEESX_EEEEENS5_IJNS4_10UnderscoreES10_S10_EEEEENS4_13SM90_TMA_LOADENS4_14ComposedLayoutINS4_7SwizzleILi3ELi4ELi3EEENS4_18smem_ptr_flag_bitsILi16EEENSU_INS5_IJSG_NSA_ILi8EEEEEENS5_IJSB_SG_EEEEEEEvNS4_8identityES13_NS14_IS16_S18_NSU_INS5_IJS19_SG_EEENS5_IJSG_SB_EEEEEEEvS1E_EENS_8epilogue10collective6detail29Sm90TmaWarpSpecializedAdapterINS1L_15DefaultEpilogueISI_SK_SK_NS1K_6thread17LinearCombinationISI_Li1EffLNS1P_9ScaleType4KindE0ELNS_15FloatRoundStyleE2ESI_EENS1_15EpilogueDefaultEEEEEvvEEEEvNT_6ParamsE)
        /*0340*/ 	.short	0x0210
        /*0342*/ 	.short	0x0470


	//----- nvinfo : EIATTR_SW_WAR
	.align		4
.L_43:
        /*0344*/ 	.byte	0x04, 0x36
        /*0346*/ 	.short	(.L_45 - .L_44)
.L_44:
        /*0348*/ 	.word	0x00000008
.L_45:


//--------------------- .nv.callgraph             --------------------------
	.section	.nv.callgraph,"",@"SHT_CUDA_CALLGRAPH"
	.align	4
	.sectionentsize	8
	.align		4
        /*0000*/ 	.word	0x00000000
	.align		4
        /*0004*/ 	.word	0xffffffff
	.align		4
        /*0008*/ 	.word	index@(_ZN7cutlass13device_kernelINS_4gemm6kernel13GemmUniversalIN4cute5tupleIJiiiiEEENS1_10collective13CollectiveMmaINS1_34MainloopSm90TmaGmmaWarpSpecializedILi7ENS5_IJNS4_1CILi1EEESB_SB_EEENS1_35KernelTmaWarpSpecializedCooperativeEEENS5_IJNSA_ILi128EEESF_NSA_ILi64EEEEEENS_6half_tENS5_IJSB_llEEESI_NS5_IJlSB_lEEENS4_8TiledMMAINS4_8MMA_AtomIJNS4_4SM904GMMA26MMA_64x128x16_F32F16F16_SSILNSO_5MajorE1ELSQ_0ELNSO_7ScaleInE1ELSR_1EEEEEENS4_6LayoutINS5_IJNSA_ILi2EEESB_SB_EEENS5_IJSB_NSA_ILi0EEESX_EEEEENS5_IJNS4_10UnderscoreES10_S10_EEEEENS4_13SM90_TMA_LOADENS4_14ComposedLayoutINS4_7SwizzleILi3ELi4ELi3EEENS4_18smem_ptr_flag_bitsILi16EEENSU_INS5_IJSG_NSA_ILi8EEEEEENS5_IJSB_SG_EEEEEEEvNS4_8identityES13_NS14_IS16_S18_NSU_INS5_IJS19_SG_EEENS5_IJSG_SB_EEEEEEEvS1E_EENS_8epilogue10collective6detail29Sm90TmaWarpSpecializedAdapterINS1L_15DefaultEpilogueISI_SK_SK_NS1K_6thread17LinearCombinationISI_Li1EffLNS1P_9ScaleType4KindE0ELNS_15FloatRoundStyleE2ESI_EENS1_15EpilogueDefaultEEEEEvvEEEEvNT_6ParamsE)
	.align		4
        /*000c*/ 	.word	index@(__assertfail)
	.align		4
        /*0010*/ 	.word	0x00000000
	.align		4
        /*0014*/ 	.word	0xfffffffe
	.align		4
        /*0018*/ 	.word	0x00000000
	.align		4
        /*001c*/ 	.word	0xfffffffd
	.align		4
        /*0020*/ 	.word	0x00000000
	.align		4
        /*0024*/ 	.word	0xfffffffc


//--------------------- .nv.constant4             --------------------------
	.section	.nv.constant4,"a",@progbits
	.align	8
	.align		8
.nv.constant4:
        /*0000*/ 	.dword	__assertfail
	.align		8
        /*0008*/ 	.dword	__unnamed_1
	.align		8
        /*0010*/ 	.dword	_ZN40_INTERNAL_cd0c3416_4_k_cu_76a4a6ec_224014cuda3std3__45__cpo5beginE
	.align		8
        /*0018*/ 	.dword	_ZN40_INTERNAL_cd0c3416_4_k_cu_76a4a6ec_224014cuda3std3__45__cpo3endE
	.align		8
        /*0020*/ 	.dword	_ZN40_INTERNAL_cd0c3416_4_k_cu_76a4a6ec_224014cuda3std3__45__cpo6cbeginE
	.align		8
        /*0028*/ 	.dword	_ZN40_INTERNAL_cd0c3416_4_k_cu_76a4a6ec_224014cuda3std3__45__cpo4cendE
	.align		8
        /*0030*/ 	.dword	_ZN40_INTERNAL_cd0c3416_4_k_cu_76a4a6ec_224014cuda3std3__442_GLOBAL__N__cd0c3416_4_k_cu_76a4a6ec_224016ignoreE
	.align		8
        /*0038*/ 	.dword	_ZN40_INTERNAL_cd0c3416_4_k_cu_76a4a6ec_224014cuda3std3__419piecewise_constructE
	.align		8
        /*0040*/ 	.dword	_ZN40_INTERNAL_cd0c3416_4_k_cu_76a4a6ec_224014cuda3std3__48in_placeE
	.align		8
        /*0048*/ 	.dword	_ZN40_INTERNAL_cd0c3416_4_k_cu_76a4a6ec_224014cuda3std6ranges3__45__cpo4swapE
	.align		8
        /*0050*/ 	.dword	_ZN40_INTERNAL_cd0c3416_4_k_cu_76a4a6ec_224014cuda3std6ranges3__45__cpo9iter_moveE
	.align		8
        /*0058*/ 	.dword	_ZN40_INTERNAL_cd0c3416_4_k_cu_76a4a6ec_224014cute7productE
	.align		8
        /*0060*/ 	.dword	_ZN40_INTERNAL_cd0c3416_4_k_cu_76a4a6ec_224014cute1_E
	.align		8
        /*0068*/ 	.dword	$str$22
	.align		8
        /*0070*/ 	.dword	$str$23


//--------------------- .text._ZN7cutlass13device_kernelINS_4gemm6kernel13GemmUniversalIN4cute5tupleIJiiiiEEENS1_10collective13CollectiveMmaINS1_34MainloopSm90TmaGmmaWarpSpecializedILi7ENS5_IJNS4_1CILi1EEESB_SB_EEENS1_35KernelTmaWarpSpecializedCooperativeEEENS5_IJNSA_ILi128EEESF_NSA_ILi64EEEEEENS_6half_tENS5_IJSB_llEEESI_NS5_IJlSB_lEEENS4_8TiledMMAINS4_8MMA_AtomIJNS4_4SM904GMMA26MMA_64x128x16_F32F16F16_SSILNSO_5MajorE1ELSQ_0ELNSO_7ScaleInE1ELSR_1EEEEEENS4_6LayoutINS5_IJNSA_ILi2EEESB_SB_EEENS5_IJSB_NSA_ILi0EEESX_EEEEENS5_IJNS4_10UnderscoreES10_S10_EEEEENS4_13SM90_TMA_LOADENS4_14ComposedLayoutINS4_7SwizzleILi3ELi4ELi3EEENS4_18smem_ptr_flag_bitsILi16EEENSU_INS5_IJSG_NSA_ILi8EEEEEENS5_IJSB_SG_EEEEEEEvNS4_8identityES13_NS14_IS16_S18_NSU_INS5_IJS19_SG_EEENS5_IJSG_SB_EEEEEEEvS1E_EENS_8epilogue10collective6detail29Sm90TmaWarpSpecializedAdapterINS1L_15DefaultEpilogueISI_SK_SK_NS1K_6thread17LinearCombinationISI_Li1EffLNS1P_9ScaleType4KindE0ELNS_15FloatRoundStyleE2ESI_EENS1_15EpilogueDefaultEEEEEvvEEEEvNT_6ParamsE --------------------------
	.section	.text._ZN7cutlass13device_kernelINS_4gemm6kernel13GemmUniversalIN4cute5tupleIJiiiiEEENS1_10collective13CollectiveMmaINS1_34MainloopSm90TmaGmmaWarpSpecializedILi7ENS5_IJNS4_1CILi1EEESB_SB_EEENS1_35KernelTmaWarpSpecializedCooperativeEEENS5_IJNSA_ILi128EEESF_NSA_ILi64EEEEEENS_6half_tENS5_IJSB_llEEESI_NS5_IJlSB_lEEENS4_8TiledMMAINS4_8MMA_AtomIJNS4_4SM904GMMA26MMA_64x128x16_F32F16F16_SSILNSO_5MajorE1ELSQ_0ELNSO_7ScaleInE1ELSR_1EEEEEENS4_6LayoutINS5_IJNSA_ILi2EEESB_SB_EEENS5_IJSB_NSA_ILi0EEESX_EEEEENS5_IJNS4_10UnderscoreES10_S10_EEEEENS4_13SM90_TMA_LOADENS4_14ComposedLayoutINS4_7SwizzleILi3ELi4ELi3EEENS4_18smem_ptr_flag_bitsILi16EEENSU_INS5_IJSG_NSA_ILi8EEEEEENS5_IJSB_SG_EEEEEEEvNS4_8identityES13_NS14_IS16_S18_NSU_INS5_IJS19_SG_EEENS5_IJSG_SB_EEEEEEEvS1E_EENS_8epilogue10collective6detail29Sm90TmaWarpSpecializedAdapterINS1L_15DefaultEpilogueISI_SK_SK_NS1K_6thread17LinearCombinationISI_Li1EffLNS1P_9ScaleType4KindE0ELNS_15FloatRoundStyleE2ESI_EENS1_15EpilogueDefaultEEEEEvvEEEEvNT_6ParamsE,"ax",@progbits
	.align	128
.text._ZN7cutlass13device_kernelINS_4gemm6kernel13GemmUniversalIN4cute5tupleIJiiiiEEENS1_10collective13CollectiveMmaINS1_34MainloopSm90TmaGmmaWarpSpecializedILi7ENS5_IJNS4_1CILi1EEESB_SB_EEENS1_35KernelTmaWarpSpecializedCooperativeEEENS5_IJNSA_ILi128EEESF_NSA_ILi64EEEEEENS_6half_tENS5_IJSB_llEEESI_NS5_IJlSB_lEEENS4_8TiledMMAINS4_8MMA_AtomIJNS4_4SM904GMMA26MMA_64x128x16_F32F16F16_SSILNSO_5MajorE1ELSQ_0ELNSO_7ScaleInE1ELSR_1EEEEEENS4_6LayoutINS5_IJNSA_ILi2EEESB_SB_EEENS5_IJSB_NSA_ILi0EEESX_EEEEENS5_IJNS4_10UnderscoreES10_S10_EEEEENS4_13SM90_TMA_LOADENS4_14ComposedLayoutINS4_7SwizzleILi3ELi4ELi3EEENS4_18smem_ptr_flag_bitsILi16EEENSU_INS5_IJSG_NSA_ILi8EEEEEENS5_IJSB_SG_EEEEEEEvNS4_8identityES13_NS14_IS16_S18_NSU_INS5_IJS19_SG_EEENS5_IJSG_SB_EEEEEEEvS1E_EENS_8epilogue10collective6detail29Sm90TmaWarpSpecializedAdapterINS1L_15DefaultEpilogueISI_SK_SK_NS1K_6thread17LinearCombinationISI_Li1EffLNS1P_9ScaleType4KindE0ELNS_15FloatRoundStyleE2ESI_EENS1_15EpilogueDefaultEEEEEvvEEEEvNT_6ParamsE:
        .type           _ZN7cutlass13device_kernelINS_4gemm6kernel13GemmUniversalIN4cute5tupleIJiiiiEEENS1_10collective13CollectiveMmaINS1_34MainloopSm90TmaGmmaWarpSpecializedILi7ENS5_IJNS4_1CILi1EEESB_SB_EEENS1_35KernelTmaWarpSpecializedCooperativeEEENS5_IJNSA_ILi128EEESF_NSA_ILi64EEEEEENS_6half_tENS5_IJSB_llEEESI_NS5_IJlSB_lEEENS4_8TiledMMAINS4_8MMA_AtomIJNS4_4SM904GMMA26MMA_64x128x16_F32F16F16_SSILNSO_5MajorE1ELSQ_0ELNSO_7ScaleInE1ELSR_1EEEEEENS4_6LayoutINS5_IJNSA_ILi2EEESB_SB_EEENS5_IJSB_NSA_ILi0EEESX_EEEEENS5_IJNS4_10UnderscoreES10_S10_EEEEENS4_13SM90_TMA_LOADENS4_14ComposedLayoutINS4_7SwizzleILi3ELi4ELi3EEENS4_18smem_ptr_flag_bitsILi16EEENSU_INS5_IJSG_NSA_ILi8EEEEEENS5_IJSB_SG_EEEEEEEvNS4_8identityES13_NS14_IS16_S18_NSU_INS5_IJS19_SG_EEENS5_IJSG_SB_EEEEEEEvS1E_EENS_8epilogue10collective6detail29Sm90TmaWarpSpecializedAdapterINS1L_15DefaultEpilogueISI_SK_SK_NS1K_6thread17LinearCombinationISI_Li1EffLNS1P_9ScaleType4KindE0ELNS_15FloatRoundStyleE2ESI_EENS1_15EpilogueDefaultEEEEEvvEEEEvNT_6ParamsE,@function
        .size           _ZN7cutlass13device_kernelINS_4gemm6kernel13GemmUniversalIN4cute5tupleIJiiiiEEENS1_10collective13CollectiveMmaINS1_34MainloopSm90TmaGmmaWarpSpecializedILi7ENS5_IJNS4_1CILi1EEESB_SB_EEENS1_35KernelTmaWarpSpecializedCooperativeEEENS5_IJNSA_ILi128EEESF_NSA_ILi64EEEEEENS_6half_tENS5_IJSB_llEEESI_NS5_IJlSB_lEEENS4_8TiledMMAINS4_8MMA_AtomIJNS4_4SM904GMMA26MMA_64x128x16_F32F16F16_SSILNSO_5MajorE1ELSQ_0ELNSO_7ScaleInE1ELSR_1EEEEEENS4_6LayoutINS5_IJNSA_ILi2EEESB_SB_EEENS5_IJSB_NSA_ILi0EEESX_EEEEENS5_IJNS4_10UnderscoreES10_S10_EEEEENS4_13SM90_TMA_LOADENS4_14ComposedLayoutINS4_7SwizzleILi3ELi4ELi3EEENS4_18smem_ptr_flag_bitsILi16EEENSU_INS5_IJSG_NSA_ILi8EEEEEENS5_IJSB_SG_EEEEEEEvNS4_8identityES13_NS14_IS16_S18_NSU_INS5_IJS19_SG_EEENS5_IJSG_SB_EEEEEEEvS1E_EENS_8epilogue10collective6detail29Sm90TmaWarpSpecializedAdapterINS1L_15DefaultEpilogueISI_SK_SK_NS1K_6thread17LinearCombinationISI_Li1EffLNS1P_9ScaleType4KindE0ELNS_15FloatRoundStyleE2ESI_EENS1_15EpilogueDefaultEEEEEvvEEEEvNT_6ParamsE,(.L_x_200 - _ZN7cutlass13device_kernelINS_4gemm6kernel13GemmUniversalIN4cute5tupleIJiiiiEEENS1_10collective13CollectiveMmaINS1_34MainloopSm90TmaGmmaWarpSpecializedILi7ENS5_IJNS4_1CILi1EEESB_SB_EEENS1_35KernelTmaWarpSpecializedCooperativeEEENS5_IJNSA_ILi128EEESF_NSA_ILi64EEEEEENS_6half_tENS5_IJSB_llEEESI_NS5_IJlSB_lEEENS4_8TiledMMAINS4_8MMA_AtomIJNS4_4SM904GMMA26MMA_64x128x16_F32F16F16_SSILNSO_5MajorE1ELSQ_0ELNSO_7ScaleInE1ELSR_1EEEEEENS4_6LayoutINS5_IJNSA_ILi2EEESB_SB_EEENS5_IJSB_NSA_ILi0EEESX_EEEEENS5_IJNS4_10UnderscoreES10_S10_EEEEENS4_13SM90_TMA_LOADENS4_14ComposedLayoutINS4_7SwizzleILi3ELi4ELi3EEENS4_18smem_ptr_flag_bitsILi16EEENSU_INS5_IJSG_NSA_ILi8EEEEEENS5_IJSB_SG_EEEEEEEvNS4_8identityES13_NS14_IS16_S18_NSU_INS5_IJS19_SG_EEENS5_IJSG_SB_EEEEEEEvS1E_EENS_8epilogue10collective6detail29Sm90TmaWarpSpecializedAdapterINS1L_15DefaultEpilogueISI_SK_SK_NS1K_6thread17LinearCombinationISI_Li1EffLNS1P_9ScaleType4KindE0ELNS_15FloatRoundStyleE2ESI_EENS1_15EpilogueDefaultEEEEEvvEEEEvNT_6ParamsE)
        .other          _ZN7cutlass13device_kernelINS_4gemm6kernel13GemmUniversalIN4cute5tupleIJiiiiEEENS1_10collective13CollectiveMmaINS1_34MainloopSm90TmaGmmaWarpSpecializedILi7ENS5_IJNS4_1CILi1EEESB_SB_EEENS1_35KernelTmaWarpSpecializedCooperativeEEENS5_IJNSA_ILi128EEESF_NSA_ILi64EEEEEENS_6half_tENS5_IJSB_llEEESI_NS5_IJlSB_lEEENS4_8TiledMMAINS4_8MMA_AtomIJNS4_4SM904GMMA26MMA_64x128x16_F32F16F16_SSILNSO_5MajorE1ELSQ_0ELNSO_7ScaleInE1ELSR_1EEEEEENS4_6LayoutINS5_IJNSA_ILi2EEESB_SB_EEENS5_IJSB_NSA_ILi0EEESX_EEEEENS5_IJNS4_10UnderscoreES10_S10_EEEEENS4_13SM90_TMA_LOADENS4_14ComposedLayoutINS4_7SwizzleILi3ELi4ELi3EEENS4_18smem_ptr_flag_bitsILi16EEENSU_INS5_IJSG_NSA_ILi8EEEEEENS5_IJSB_SG_EEEEEEEvNS4_8identityES13_NS14_IS16_S18_NSU_INS5_IJS19_SG_EEENS5_IJSG_SB_EEEEEEEvS1E_EENS_8epilogue10collective6detail29Sm90TmaWarpSpecializedAdapterINS1L_15DefaultEpilogueISI_SK_SK_NS1K_6thread17LinearCombinationISI_Li1EffLNS1P_9ScaleType4KindE0ELNS_15FloatRoundStyleE2ESI_EENS1_15EpilogueDefaultEEEEEvvEEEEvNT_6ParamsE,@"STO_CUDA_ENTRY STV_DEFAULT"
_ZN7cutlass13device_kernelINS_4gemm6kernel13GemmUniversalIN4cute5tupleIJiiiiEEENS1_10collective13CollectiveMmaINS1_34MainloopSm90TmaGmmaWarpSpecializedILi7ENS5_IJNS4_1CILi1EEESB_SB_EEENS1_35KernelTmaWarpSpecializedCooperativeEEENS5_IJNSA_ILi128EEESF_NSA_ILi64EEEEEENS_6half_tENS5_IJSB_llEEESI_NS5_IJlSB_lEEENS4_8TiledMMAINS4_8MMA_AtomIJNS4_4SM904GMMA26MMA_64x128x16_F32F16F16_SSILNSO_5MajorE1ELSQ_0ELNSO_7ScaleInE1ELSR_1EEEEEENS4_6LayoutINS5_IJNSA_ILi2EEESB_SB_EEENS5_IJSB_NSA_ILi0EEESX_EEEEENS5_IJNS4_10UnderscoreES10_S10_EEEEENS4_13SM90_TMA_LOADENS4_14ComposedLayoutINS4_7SwizzleILi3ELi4ELi3EEENS4_18smem_ptr_flag_bitsILi16EEENSU_INS5_IJSG_NSA_ILi8EEEEEENS5_IJSB_SG_EEEEEEEvNS4_8identityES13_NS14_IS16_S18_NSU_INS5_IJS19_SG_EEENS5_IJSG_SB_EEEEEEEvS1E_EENS_8epilogue10collective6detail29Sm90TmaWarpSpecializedAdapterINS1L_15DefaultEpilogueISI_SK_SK_NS1K_6thread17LinearCombinationISI_Li1EffLNS1P_9ScaleType4KindE0ELNS_15FloatRoundStyleE2ESI_EENS1_15EpilogueDefaultEEEEEvvEEEEvNT_6ParamsE:
[----:B------:R-:W0:Y:S01]  /*0000*/  LDC R1, c[0x0][0x28] ;  /* 0x00000a00ff017b82 */ /* 0x000e220000000800 */
[----:B------:R-:W1:Y:S01]  /*0010*/  S2R R3, SR_TID.X ;  /* 0x0000000000037919 */ /* 0x000e620000002100 */
[----:B------:R-:W-:Y:S01]  /*0020*/  ELECT P0, URZ, PT ;  /* 0x00000000003f782f */ /* 0x000fe20003800000 */
[----:B------:R-:W-:Y:S01]  /*0030*/  BSSY B0, `(.L_x_0) ;  /* 0x000000f000007945 */ /* 0x000fe20003800000 */
[--C-:B-1----:R-:W-:Y:S02]  /*0040*/  SHF.R.U32.HI R0, RZ, 0x5, R3.reuse ;  /* 0x00000005ff007819 */ /* 0x102fe40000011603 */
[----:B------:R-:W-:-:S03]  /*0050*/  SHF.R.U32.HI R14, RZ, 0x7, R3 ;  /* 0x00000007ff0e7819 */ /* 0x000fc60000011603 */
[----:B------:R-:W1:Y:S04]  /*0060*/  SHFL.IDX PT, R4, R0, RZ, 0x1f ;  /* 0x00001fff00047589 */ /* 0x000e6800000e0000 */
[----:B------:R2:W3:Y:S01]  /*0070*/  SHFL.IDX PT, R10, R14, RZ, 0x1f ;  /* 0x00001fff0e0a7589 */ /* 0x0004e200000e0000 */
[----:B-1----:R-:W-:-:S13]  /*0080*/  ISETP.NE.OR P0, PT, R4, RZ, !P0 ;  /* 0x000000ff0400720c */ /* 0x002fda0004705670 */
[----:B0-23--:R-:W-:Y:S05]  /*0090*/  @P0 BRA `(.L_x_1) ;  /* 0x0000000000200947 */ /* 0x00dfea0003800000 */
[----:B------:R-:W-:Y:S02]  /*00a0*/  ULDC.64 UR4, c[0x0][0x198] ;  /* 0x0000660000047ab9 */ /* 0x000fe40000000a00 */
[----:B------:R-:W-:Y:S02]  /*00b0*/  UIADD3 UR6, UP0, UR4, 0xf0, URZ ;  /* 0x000000f004067890 */ /* 0x000fe4000ff1e03f */
[----:B------:R-:W-:Y:S02]  /*00c0*/  UIADD3 UR4, UP1, UR4, 0x1f0, URZ ;  /* 0x000001f004047890 */ /* 0x000fe4000ff3e03f */
[----:B------:R-:W-:Y:S02]  /*00d0*/  UIADD3.X UR7, URZ, UR5, URZ, UP0, !UPT ;  /* 0x000000053f077290 */ /* 0x000fe400087fe43f */
[----:B------:R-:W-:-:S07]  /*00e0*/  UIADD3.X UR5, URZ, UR5, URZ, UP1, !UPT ;  /* 0x000000053f057290 */ /* 0x000fce0008ffe43f */
[----:B------:R0:W-:Y:S02]  /*00f0*/  UTMACCTL.PF [UR6] ;  /* 0x00000000060079b9 */ /* 0x0001e40008040000 */
[----:B------:R0:W-:Y:S02]  /*0100*/  UTMACCTL.PF [UR4] ;  /* 0x00000000040079b9 */ /* 0x0001e40008040000 */
[----:B0-----:R-:W-:Y:S01]  /*0110*/  NOP ;  /* 0x0000000000007918 */ /* 0x001fe20000000000 */
.L_x_1:
[----:B------:R-:W-:Y:S05]  /*0120*/  BSYNC B0 ;  /* 0x0000000000007941 */ /* 0x000fea0003800000 */
.L_x_0:
[----:B------:R-:W0:Y:S02]  /*0130*/  SHFL.IDX PT, R2, R0, RZ, 0x1f ;  /* 0x00001fff00027589 */ /* 0x000e2400000e0000 */
[----:B0-----:R-:W-:-:S13]  /*0140*/  ISETP.NE.AND P0, PT, R2, RZ, PT ;  /* 0x000000ff0200720c */ /* 0x001fda0003f05270 */
[----:B------:R-:W-:Y:S05]  /*0150*/  @P0 BRA `(.L_x_2) ;  /* 0x0000000000700947 */ /* 0x000fea0003800000 */
[----:B------:R-:W0:Y:S01]  /*0160*/  S2UR UR8, SR_CgaCtaId ;  /* 0x00000000000879c3 */ /* 0x000e220000008800 */
[----:B------:R-:W-:Y:S01]  /*0170*/  UMOV UR4, 0x400 ;  /* 0x0000040000047882 */ /* 0x000fe20000000000 */
[----:B------:R-:W-:Y:S01]  /*0180*/  UMOV UR5, 0x1 ;  /* 0x0000000100057882 */ /* 0x000fe20000000000 */
[----:B------:R-:W-:Y:S01]  /*0190*/  UMOV UR6, 0x100 ;  /* 0x0000010000067882 */ /* 0x000fe20000000000 */
[----:B------:R-:W-:Y:S01]  /*01a0*/  ELECT P0, URZ, PT ;  /* 0x00000000003f782f */ /* 0x000fe20003800000 */
[----:B------:R-:W-:-:S04]  /*01b0*/  UIADD3 UR6, -UR6, 0x100000, URZ ;  /* 0x0010000006067890 */ /* 0x000fc8000fffe13f */
[----:B------:R-:W-:Y:S02]  /*01c0*/  USHF.L.U32 UR7, UR6, 0xb, URZ ;  /* 0x0000000b06077899 */ /* 0x000fe4000800063f */
[----:B------:R-:W-:Y:S02]  /*01d0*/  USHF.L.U32 UR6, UR6, 0x1, URZ ;  /* 0x0000000106067899 */ /* 0x000fe4000800063f */
[----:B0-----:R-:W-:Y:S02]  /*01e0*/  ULEA UR8, UR8, UR4, 0x18 ;  /* 0x0000000408087291 */ /* 0x001fe4000f8ec03f */
[----:B------:R-:W-:-:S04]  /*01f0*/  UIADD3 UR4, -UR5, 0x100000, URZ ;  /* 0x0010000005047890 */ /* 0x000fc8000fffe13f */
[----:B------:R-:W-:Y:S02]  /*0200*/  USHF.L.U32 UR5, UR4, 0xb, URZ ;  /* 0x0000000b04057899 */ /* 0x000fe4000800063f */
[----:B------:R-:W-:Y:S01]  /*0210*/  USHF.L.U32 UR4, UR4, 0x1, URZ ;  /* 0x0000000104047899 */ /* 0x000fe2000800063f */
[----:B------:R-:W0:Y:S11]  /*0220*/  FENCE.VIEW.ASYNC.S ;  /* 0x00000000000073c6 */ /* 0x000e360000000000 */
[----:B0-----:R0:W1:Y:S01]  /*0230*/  SYNCS.EXCH.64 URZ, [UR8], UR4 ;  /* 0x00000004083f75b2 */ /* 0x0010620008000100 */
[----:B------:R0:W2:Y:S01]  /*0240*/  SYNCS.EXCH.64 URZ, [UR8+0x38], UR6 ;  /* 0x00003806083f75b2 */ /* 0x0000a20008000100 */
[----:B------:R0:W3:Y:S01]  /*0250*/  SYNCS.EXCH.64 URZ, [UR8+0x8], UR4 ;  /* 0x00000804083f75b2 */ /* 0x0000e20008000100 */
[----:B------:R0:W4:Y:S01]  /*0260*/  SYNCS.EXCH.64 URZ, [UR8+0x40], UR6 ;  /* 0x00004006083f75b2 */ /* 0x0001220008000100 */
[----:B------:R0:W0:Y:S01]  /*0270*/  SYNCS.EXCH.64 URZ, [UR8+0x10], UR4 ;  /* 0x00001004083f75b2 */ /* 0x0000220008000100 */
        /* <DEDUP_REMOVED lines=9> */
[----:B------:R-:W-:Y:S01]  /*0310*/  NOP ;  /* 0x0000000000007918 */ /* 0x000fe20000000000 */
.L_x_2:
[----:B------:R-:W5:Y:S01]  /*0320*/  SHFL.IDX PT, R0, R0, RZ, 0x1f ;  /* 0x00001fff00007589 */ /* 0x000f6200000e0000 */
[----:B------:R-:W-:Y:S01]  /*0330*/  ELECT P0, URZ, PT ;  /* 0x00000000003f782f */ /* 0x000fe20003800000 */
[----:B------:R-:W1:Y:S01]  /*0340*/  LDC R2, c[0x0][0x65c] ;  /* 0x00019700ff027b82 */ /* 0x000e620000000800 */
[----:B------:R-:W-:Y:S01]  /*0350*/  SHF.R.S32.HI R7, RZ, 0x1f, R4 ;  /* 0x0000001fff077819 */ /* 0x000fe20000011404 */
[----:B------:R-:W2:Y:S01]  /*0360*/  S2R R5, SR_CTAID.Y ;  /* 0x0000000000057919 */ /* 0x000ea20000002600 */
[----:B0-----:R-:W-:Y:S01]  /*0370*/  UMOV UR4, 0x20 ;  /* 0x0000002000047882 */ /* 0x001fe20000000000 */
[----:B------:R-:W-:Y:S01]  /*0380*/  NOP ;  /* 0x0000000000007918 */ /* 0x000fe20000000000 */
[----:B------:R-:W-:Y:S01]  /*0390*/  LEA.HI R7, R7, R4, RZ, 0x2 ;  /* 0x0000000407077211 */ /* 0x000fe200078f10ff */
[----:B------:R-:W0:Y:S01]  /*03a0*/  S2R R6, SR_CTAID.X ;  /* 0x0000000000067919 */ /* 0x000e220000002500 */
[----:B------:R-:W-:Y:S01]  /*03b0*/  ISETP.NE.AND P2, PT, R10, RZ, PT ;  /* 0x000000ff0a00720c */ /* 0x000fe20003f45270 */
[----:B------:R-:W-:Y:S01]  /*03c0*/  NOP ;  /* 0x0000000000007918 */ /* 0x000fe20000000000 */
[----:B------:R-:W-:-:S02]  /*03d0*/  LOP3.LUT R7, R7, 0xfffffffc, RZ, 0xc0, !PT ;  /* 0xfffffffc07077812 */ /* 0x000fc400078ec0ff */
[----:B-----5:R-:W-:Y:S02]  /*03e0*/  ISETP.NE.OR P0, PT, R0, RZ, !P0 ;  /* 0x000000ff0000720c */ /* 0x020fe40004705670 */
[----:B-1----:R-:W-:-:S04]  /*03f0*/  ISETP.NE.AND P3, PT, R2, 0x1, PT ;  /* 0x000000010200780c */ /* 0x002fc80003f65270 */
[----:B------:R-:W-:Y:S01]  /*0400*/  P2R R0, PR, RZ, 0x8 ;  /* 0x00000008ff007803 */ /* 0x000fe20000000000 */
[----:B------:R-:W-:Y:S01]  /*0410*/  IMAD.IADD R0, R4, 0x1, -R7 ;  /* 0x0000000104007824 */ /* 0x000fe200078e0a07 */
[----:B------:R-:W-:Y:S01]  /*0420*/  LOP3.LUT R4, R3, 0x7f, RZ, 0xc0, !PT ;  /* 0x0000007f03047812 */ /* 0x000fe200078ec0ff */
[----:B------:R-:W-:-:S03]  /*0430*/  IMAD.MOV.U32 R7, RZ, RZ, RZ ;  /* 0x000000ffff077224 */ /* 0x000fc600078e00ff */
[----:B------:R-:W-:Y:S01]  /*0440*/  ISETP.NE.AND P1, PT, R0, 0x3, PT ;  /* 0x000000030000780c */ /* 0x000fe20003f25270 */
[----:B------:R-:W-:Y:S01]  /*0450*/  VOTEU.ALL UP0, P0 ;  /* 0x00000000003f7886 */ /* 0x000fe20000000000 */
[----:B------:R-:W-:Y:S01]  /*0460*/  VOTEU.ALL UP1, P0 ;  /* 0x00000000003f7886 */ /* 0x000fe20000020000 */
[----:B------:R-:W0:Y:S01]  /*0470*/  @P3 LDC R17, c[0x0][0x10] ;  /* 0x00000400ff113b82 */ /* 0x000e220000000800 */
[----:B--2---:R-:W-:Y:S02]  /*0480*/  @P3 IMAD.MOV.U32 R8, RZ, RZ, R5 ;  /* 0x000000ffff083224 */ /* 0x004fe400078e0005 */
[----:B------:R-:W-:Y:S01]  /*0490*/  @!UP0 UMOV UR6, 0x400 ;  /* 0x0000040000068882 */ /* 0x000fe20000000000 */
[----:B------:R-:W-:-:S04]  /*04a0*/  @!UP0 UIADD3 UR4, -UR4, 0x100000, URZ ;  /* 0x0010000004048890 */ /* 0x000fc8000fffe13f */
[----:B------:R-:W-:Y:S02]  /*04b0*/  @!UP0 USHF.L.U32 UR5, UR4, 0xb, URZ ;  /* 0x0000000b04058899 */ /* 0x000fe4000800063f */
[----:B------:R-:W-:Y:S01]  /*04c0*/  @!UP0 USHF.L.U32 UR4, UR4, 0x1, URZ ;  /* 0x0000000104048899 */ /* 0x000fe2000800063f */
[----:B------:R-:W-:Y:S01]  /*04d0*/  @P3 IMAD.MOV.U32 R9, RZ, RZ, RZ ;  /* 0x000000ffff093224 */ /* 0x000fe200078e00ff */
[----:B------:R-:W1:Y:S08]  /*04e0*/  @!UP0 S2UR UR7, SR_CgaCtaId ;  /* 0x00000000000789c3 */ /* 0x000e700000008800 */
[----:B------:R-:W2:Y:S01]  /*04f0*/  @!P3 LDC R11, c[0x0][0xc] ;  /* 0x00000300ff0bbb82 */ /* 0x000ea20000000800 */
[----:B0-----:R-:W-:Y:S01]  /*0500*/  @P3 IMAD.WIDE.U32 R16, R6, R17, R8 ;  /* 0x0000001106103225 */ /* 0x001fe200078e0008 */
[----:B-1----:R-:W-:Y:S01]  /*0510*/  @!UP0 ULEA UR8, UR7, UR6, 0x18 ;  /* 0x0000000607088291 */ /* 0x002fe2000f8ec03f */
[----:B------:R-:W-:-:S02]  /*0520*/  VOTEU.ALL UP0, P0 ;  /* 0x00000000003f7886 */ /* 0x000fc40000000000 */
[----:B------:R-:W-:Y:S01]  /*0530*/  ULDC UR6, c[0x0][0xc] ;  /* 0x0000030000067ab9 */ /* 0x000fe20000000800 */
[----:B------:R-:W-:Y:S01]  /*0540*/  ISETP.EQ.OR P0, PT, R0, RZ, !P1 ;  /* 0x000000ff0000720c */ /* 0x000fe20004f02670 */
[----:B------:R-:W-:-:S03]  /*0550*/  ULDC UR7, c[0x0][0x10] ;  /* 0x0000040000077ab9 */ /* 0x000fc60000000800 */
[C---:B------:R-:W-:Y:S01]  /*0560*/  ISETP.EQ.AND P0, PT, R10.reuse, RZ, P0 ;  /* 0x000000ff0a00720c */ /* 0x040fe20000702270 */
[----:B------:R-:W-:Y:S02]  /*0570*/  VIADD R10, R10, 0xffffffff ;  /* 0xffffffff0a0a7836 */ /* 0x000fe40000000000 */
[----:B--2---:R-:W-:Y:S01]  /*0580*/  @!P3 IMAD.WIDE.U32 R8, R11, R5, R6 ;  /* 0x000000050b08b225 */ /* 0x004fe200078e0006 */
[----:B------:R-:W0:Y:S02]  /*0590*/  FENCE.VIEW.ASYNC.S ;  /* 0x00000000000073c6 */ /* 0x000e240000000000 */
[----:B0-----:R-:W3:Y:S01]  /*05a0*/  @!UP0 SYNCS.EXCH.64 URZ, [UR8+0x80], UR4 ;  /* 0x00008004083f85b2 */ /* 0x001ee20008000100 */
[----:B------:R-:W-:Y:S01]  /*05b0*/  SEL R18, RZ, 0x1, !P0 ;  /* 0x00000001ff127807 */ /* 0x000fe20004000000 */
[----:B------:R-:W-:Y:S01]  /*05c0*/  @P3 IMAD.MOV.U32 R11, RZ, RZ, RZ ;  /* 0x000000ffff0b3224 */ /* 0x000fe200078e00ff */
[----:B------:R-:W-:Y:S01]  /*05d0*/  ISETP.GE.U32.AND P1, PT, R10, 0x2, PT ;  /* 0x000000020a00780c */ /* 0x000fe20003f26070 */
[----:B------:R-:W-:-:S02]  /*05e0*/  @!P3 IMAD.MOV.U32 R16, RZ, RZ, R8 ;  /* 0x000000ffff10b224 */ /* 0x000fc400078e0008 */
[----:B------:R-:W-:Y:S01]  /*05f0*/  @P3 IMAD.IADD R17, R17, 0x1, R11 ;  /* 0x0000000111113824 */ /* 0x000fe200078e020b */
[----:B------:R-:W-:Y:S01]  /*0600*/  SEL R18, R18, 0x2, P1 ;  /* 0x0000000212127807 */ /* 0x000fe20000800000 */
[----:B------:R-:W-:Y:S01]  /*0610*/  @!P3 IMAD.MOV.U32 R17, RZ, RZ, R9 ;  /* 0x000000ffff11b224 */ /* 0x000fe200078e0009 */
[----:B------:R0:W3:Y:S01]  /*0620*/  @!UP1 SYNCS.EXCH.64 URZ, [UR8+0x88], UR4 ;  /* 0x00008804083f95b2 */ /* 0x0000e20008000100 */
[----:B------:R-:W-:Y:S01]  /*0630*/  NOP ;  /* 0x0000000000007918 */ /* 0x000fe20000000000 */
[----:B0-----:R-:W-:-:S03]  /*0640*/  UIMAD.WIDE.U32 UR4, UR6, UR7, URZ ;  /* 0x00000007060472a5 */ /* 0x001fc6000f8e003f */
[----:B------:R-:W-:Y:S02]  /*0650*/  ULDC UR6, c[0x0][0x14] ;  /* 0x0000050000067ab9 */ /* 0x000fe40000000800 */
[----:B------:R-:W-:Y:S02]  /*0660*/  UIMAD.WIDE.U32 UR36, UR4, UR6, URZ ;  /* 0x00000006042472a5 */ /* 0x000fe4000f8e003f */
[----:B------:R-:W-:-:S04]  /*0670*/  UIMAD UR42, UR5, UR6, URZ ;  /* 0x00000006052a72a4 */ /* 0x000fc8000f8e023f */
[----:B------:R-:W-:Y:S01]  /*0680*/  UIADD3 UR42, UR37, UR42, URZ ;  /* 0x0000002a252a7290 */ /* 0x000fe2000fffe03f */
[----:B---34-:R-:W-:Y:S06]  /*0690*/  BAR.SYNC.DEFER_BLOCKING 0x0 ;  /* 0x0000000000007b1d */ /* 0x018fec0000010000 */
[----:B------:R-:W-:Y:S05]  /*06a0*/  @!P2 BRA `(.L_x_3) ;  /* 0x0000005c00c4a947 */ /* 0x000fea0003800000 */
[----:B------:R-:W-:-:S13]  /*06b0*/  ISETP.GT.U32.AND P0, PT, R10, 0x1, PT ;  /* 0x000000010a00780c */ /* 0x000fda0003f04070 */
[----:B------:R-:W-:Y:S05]  /*06c0*/  @P0 EXIT ;  /* 0x000000000000094d */ /* 0x000fea0003800000 */
[----:B------:R-:W-:Y:S01]  /*06d0*/  ULDC.64 UR4, c[0x0][0x650] ;  /* 0x0001940000047ab9 */ /* 0x000fe20000000a00 */
[----:B------:R-:W-:Y:S01]  /*06e0*/  PRMT R0, RZ, 0x7610, R0 ;  /* 0x00007610ff007816 */ /* 0x000fe20000000000 */
[----:B------:R-:W-:Y:S01]  /*06f0*/  IMAD.MOV.U32 R101, RZ, RZ, -0x1 ;  /* 0xffffffffff657424 */ /* 0x000fe200078e00ff */
[----:B------:R-:W-:Y:S01]  /*0700*/  ISETP.GE.U32.AND P0, PT, R16, UR4, PT ;  /* 0x0000000410007c0c */ /* 0x000fe2000bf06070 */
[----:B------:R-:W-:Y:S02]  /*0710*/  IMAD.MOV.U32 R100, RZ, RZ, -0x1 ;  /* 0xffffffffff647424 */ /* 0x000fe400078e00ff */
[----:B------:R-:W-:Y:S01]  /*0720*/  IMAD.MOV.U32 R99, RZ, RZ, -0x1 ;  /* 0xffffffffff637424 */ /* 0x000fe200078e00ff */
[----:B------:R-:W-:-:S13]  /*0730*/  ISETP.GE.U32.AND.EX P0, PT, R17, UR5, PT, P0 ;  /* 0x0000000511007c0c */ /* 0x000fda000bf06100 */
[----:B------:R-:W-:Y:S05]  /*0740*/  @P0 BRA `(.L_x_4) ;  /* 0x0000000400540947 */ /* 0x000fea0003800000 */
[----:B------:R-:W0:Y:S01]  /*0750*/  LDC.64 R20, c[0x0][0x628] ;  /* 0x00018a00ff147b82 */ /* 0x000e220000000a00 */
[----:B------:R-:W-:Y:S02]  /*0760*/  IMAD.MOV.U32 R8, RZ, RZ, R16 ;  /* 0x000000ffff087224 */ /* 0x000fe400078e0010 */
[----:B------:R-:W-:-:S05]  /*0770*/  IMAD.MOV.U32 R9, RZ, RZ, R17 ;  /* 0x000000ffff097224 */ /* 0x000fca00078e0011 */
[----:B------:R-:W1:Y:S08]  /*0780*/  LDC R0, c[0x0][0x630] ;  /* 0x00018c00ff007b82 */ /* 0x000e700000000800 */
[----:B------:R-:W2:Y:S01]  /*0790*/  LDC.64 R22, c[0x0][0x620] ;  /* 0x00018800ff167b82 */ /* 0x000ea20000000a00 */
[----:B0-----:R-:W-:-:S04]  /*07a0*/  ISETP.NE.U32.AND P0, PT, R20, RZ, PT ;  /* 0x000000ff1400720c */ /* 0x001fc80003f05070 */
[----:B------:R-:W-:-:S13]  /*07b0*/  ISETP.NE.AND.EX P0, PT, R21, RZ, PT, P0 ;  /* 0x000000ff1500720c */ /* 0x000fda0003f05300 */
[----:B-12---:R-:W-:Y:S05]  /*07c0*/  @!P0 BRA `(.L_x_5) ;  /* 0x0000000000288947 */ /* 0x006fea0003800000 */
[----:B------:R-:W0:Y:S02]  /*07d0*/  LDC R13, c[0x0][0x634] ;  /* 0x00018d00ff0d7b82 */ /* 0x000e240000000800 */
[----:B0-----:R-:W-:-:S05]  /*07e0*/  IADD3 R13, P0, R16, R13, RZ ;  /* 0x0000000d100d7210 */ /* 0x001fca0007f1e0ff */
[----:B------:R-:W-:-:S04]  /*07f0*/  IMAD.X R15, RZ, RZ, R17, P0 ;  /* 0x000000ffff0f7224 */ /* 0x000fc800000e0611 */
[----:B------:R-:W-:-:S04]  /*0800*/  IMAD.WIDE.U32 R8, R15, R20, RZ ;  /* 0x000000140f087225 */ /* 0x000fc800078e00ff */
[----:B------:R-:W-:-:S04]  /*0810*/  IMAD.WIDE.U32 R10, P0, R13, R21, R8 ;  /* 0x000000150d0a7225 */ /* 0x000fc80007800008 */
[----:B------:R-:W-:-:S04]  /*0820*/  IMAD.WIDE.U32 R8, R13, R20, RZ ;  /* 0x000000140d087225 */ /* 0x000fc800078e00ff */
[----:B------:R-:W-:Y:S01]  /*0830*/  IMAD.X R13, RZ, RZ, RZ, P0 ;  /* 0x000000ffff0d7224 */ /* 0x000fe200000e06ff */
[----:B------:R-:W-:Y:S01]  /*0840*/  IADD3 RZ, P0, R9, R10, RZ ;  /* 0x0000000a09ff7210 */ /* 0x000fe20007f1e0ff */
[----:B------:R-:W-:-:S04]  /*0850*/  IMAD.MOV.U32 R12, RZ, RZ, R11 ;  /* 0x000000ffff0c7224 */ /* 0x000fc800078e000b */
[----:B------:R-:W-:-:S08]  /*0860*/  IMAD.WIDE.U32.X R8, R15, R21, R12, P0 ;  /* 0x000000150f087225 */ /* 0x000fd000000e040c */
.L_x_5:
[-CC-:B------:R-:W-:Y:S01]  /*0870*/  SHF.R.U64 R99, R8, R0.reuse, R9.reuse ;  /* 0x0000000008637219 */ /* 0x180fe20000001209 */
[----:B------:R-:W0:Y:S01]  /*0880*/  LDC R12, c[0x0][0x618] ;  /* 0x00018600ff0c7b82 */ /* 0x000e220000000800 */
[----:B------:R-:W-:Y:S01]  /*0890*/  SHF.R.U32.HI R7, RZ, R0, R9 ;  /* 0x00000000ff077219 */ /* 0x000fe20000011609 */
[----:B------:R-:W-:Y:S01]  /*08a0*/  ULDC UR4, c[0x0][0x150] ;  /* 0x0000540000047ab9 */ /* 0x000fe20000000800 */
[----:B------:R-:W-:Y:S02]  /*08b0*/  IADD3 R11, P0, RZ, -R99, RZ ;  /* 0x80000063ff0b7210 */ /* 0x000fe40007f1e0ff */
[----:B------:R-:W-:-:S03]  /*08c0*/  I2FP.F32.U32 R0, R6 ;  /* 0x0000000600007245 */ /* 0x000fc60000201000 */
[----:B------:R-:W1:Y:S01]  /*08d0*/  LDC.64 R30, c[0x0][0x640] ;  /* 0x00019000ff1e7b82 */ /* 0x000e620000000a00 */
[----:B------:R-:W-:Y:S02]  /*08e0*/  IMAD.X R13, RZ, RZ, ~R7, P0 ;  /* 0x000000ffff0d7224 */ /* 0x000fe400000e0e07 */
[----:B------:R-:W-:Y:S01]  /*08f0*/  FMUL R0, R0, UR4 ;  /* 0x0000000400007c20 */ /* 0x000fe20008400000 */
[----:B------:R-:W-:Y:S01]  /*0900*/  IMAD.WIDE.U32 R8, R11, R22, R16 ;  /* 0x000000160b087225 */ /* 0x000fe200078e0010 */
[----:B------:R-:W-:-:S03]  /*0910*/  ULDC UR4, c[0x0][0x154] ;  /* 0x0000550000047ab9 */ /* 0x000fc60000000800 */
[----:B------:R-:W-:Y:S01]  /*0920*/  IMAD R10, R13, R22, RZ ;  /* 0x000000160d0a7224 */ /* 0x000fe200078e02ff */
[----:B------:R-:W2:Y:S01]  /*0930*/  LDC R7, c[0x0][0x144] ;  /* 0x00005100ff077b82 */ /* 0x000ea20000000800 */
[----:B------:R-:W3:Y:S02]  /*0940*/  F2I.U32.TRUNC.NTZ R0, R0 ;  /* 0x0000000000007305 */ /* 0x000ee4000020f000 */
[----:B------:R-:W-:-:S04]  /*0950*/  IMAD R11, R11, R23, R10 ;  /* 0x000000170b0b7224 */ /* 0x000fc800078e020a */
[----:B------:R-:W-:Y:S01]  /*0960*/  IMAD.IADD R9, R9, 0x1, R11 ;  /* 0x0000000109097824 */ /* 0x000fe200078e020b */
[----:B------:R-:W4:Y:S01]  /*0970*/  LDC R24, c[0x0][0x608] ;  /* 0x00018200ff187b82 */ /* 0x000f220000000800 */
[----:B------:R-:W-:-:S03]  /*0980*/  IMAD.MOV.U32 R11, RZ, RZ, -0x1 ;  /* 0xffffffffff0b7424 */ /* 0x000fc600078e00ff */
[-CC-:B0-----:R-:W-:Y:S02]  /*0990*/  SHF.R.U64 R22, R8, R12.reuse, R9.reuse ;  /* 0x0000000c08167219 */ /* 0x181fe40000001209 */
[----:B------:R-:W-:Y:S02]  /*09a0*/  I2FP.F32.U32 R8, R5 ;  /* 0x0000000500087245 */ /* 0x000fe40000201000 */
[----:B------:R-:W0:Y:S01]  /*09b0*/  LDC R28, c[0x0][0x658] ;  /* 0x00019600ff1c7b82 */ /* 0x000e220000000800 */
[----:B-1----:R-:W-:Y:S01]  /*09c0*/  ISETP.NE.U32.AND P0, PT, R30, RZ, PT ;  /* 0x000000ff1e00720c */ /* 0x002fe20003f05070 */
[----:B---3--:R-:W-:Y:S02]  /*09d0*/  IMAD.MOV R10, RZ, RZ, -R0 ;  /* 0x000000ffff0a7224 */ /* 0x008fe400078e0a00 */
[----:B------:R-:W-:Y:S01]  /*09e0*/  FMUL R8, R8, UR4 ;  /* 0x0000000408087c20 */ /* 0x000fe20008400000 */
[----:B------:R-:W-:Y:S02]  /*09f0*/  SHF.R.U32.HI R9, RZ, R12, R9 ;  /* 0x0000000cff097219 */ /* 0x000fe40000011609 */
[----:B------:R-:W-:Y:S01]  /*0a00*/  ISETP.NE.AND.EX P0, PT, R31, RZ, PT, P0 ;  /* 0x000000ff1f00720c */ /* 0x000fe20003f05300 */
[----:B------:R1:W3:Y:S01]  /*0a10*/  F2I.U32.TRUNC.NTZ R15, R8 ;  /* 0x00000008000f7305 */ /* 0x0002e2000020f000 */
[----:B------:R-:W1:Y:S01]  /*0a20*/  LDC R20, c[0x0][0x148] ;  /* 0x00005200ff147b82 */ /* 0x000e620000000800 */
[----:B--2---:R-:W-:-:S07]  /*0a30*/  IMAD R0, R7, R10, R6 ;  /* 0x0000000a07007224 */ /* 0x004fce00078e0206 */
[----:B------:R-:W2:Y:S01]  /*0a40*/  LDC R26, c[0x0][0x600] ;  /* 0x00018000ff1a7b82 */ /* 0x000ea20000000800 */
[-CC-:B----4-:R-:W-:Y:S02]  /*0a50*/  SHF.R.U64 R32, R22, R24.reuse, R9.reuse ;  /* 0x0000001816207219 */ /* 0x190fe40000001209 */
[----:B------:R-:W-:Y:S01]  /*0a60*/  SHF.R.U32.HI R7, RZ, R24, R9 ;  /* 0x00000018ff077219 */ /* 0x000fe20000011609 */
[----:B------:R-:W-:-:S04]  /*0a70*/  IMAD.MOV.U32 R9, RZ, RZ, 0x1 ;  /* 0x00000001ff097424 */ /* 0x000fc800078e00ff */
[----:B------:R-:W4:Y:S01]  /*0a80*/  LDC R21, c[0x0][0x648] ;  /* 0x00019200ff157b82 */ /* 0x000f220000000800 */
[-C--:B0-----:R-:W-:Y:S02]  /*0a90*/  SHF.L.U32 R6, R11, R28.reuse, RZ ;  /* 0x0000001c0b067219 */ /* 0x081fe400000006ff */
[--C-:B------:R-:W-:Y:S02]  /*0aa0*/  SHF.R.U64 R24, R32, R28, R7.reuse ;  /* 0x0000001c20187219 */ /* 0x100fe40000001207 */
[----:B------:R-:W-:Y:S02]  /*0ab0*/  LOP3.LUT R13, RZ, R6, RZ, 0x33, !PT ;  /* 0x00000006ff0d7212 */ /* 0x000fe400078e33ff */
[-C--:B------:R-:W-:Y:S01]  /*0ac0*/  SHF.R.U32.HI R7, RZ, R28.reuse, R7 ;  /* 0x0000001cff077219 */ /* 0x080fe20000011607 */
[----:B------:R-:W0:Y:S01]  /*0ad0*/  LDC R23, c[0x0][0x638] ;  /* 0x00018e00ff177b82 */ /* 0x000e220000000800 */
[----:B------:R-:W-:Y:S01]  /*0ae0*/  SHF.L.U32 R12, R9, R28, RZ ;  /* 0x0000001c090c7219 */ /* 0x000fe200000006ff */
[----:B------:R-:W-:-:S06]  /*0af0*/  IMAD.MOV.U32 R6, RZ, RZ, R24 ;  /* 0x000000ffff067224 */ /* 0x000fcc00078e0018 */
[----:B------:R-:W0:Y:S01]  /*0b00*/  LDC R101, c[0x0][0x610] ;  /* 0x00018400ff657b82 */ /* 0x000e220000000800 */
[----:B-1-3--:R-:W-:Y:S05]  /*0b10*/  @!P0 BRA `(.L_x_6) ;  /* 0x0000000000288947 */ /* 0x00afea0003800000 */
[----:B------:R-:W1:Y:S02]  /*0b20*/  LDC R11, c[0x0][0x64c] ;  /* 0x00019300ff0b7b82 */ /* 0x000e640000000800 */
[----:B-1----:R-:W-:-:S05]  /*0b30*/  IADD3 R11, P0, R24, R11, RZ ;  /* 0x0000000b180b7210 */ /* 0x002fca0007f1e0ff */
        /* <DEDUP_REMOVED lines=8> */
.L_x_6:
[----:B----4-:R-:W-:Y:S01]  /*0bc0*/  SHF.R.U64 R6, R6, R21, R7 ;  /* 0x0000001506067219 */ /* 0x010fe20000001207 */
[----:B--2---:R-:W-:Y:S01]  /*0bd0*/  VIADD R7, R26, 0xffffffff ;  /* 0xffffffff1a077836 */ /* 0x004fe20000000000 */
[----:B------:R-:W-:Y:S01]  /*0be0*/  LOP3.LUT R13, R32, R13, RZ, 0xc0, !PT ;  /* 0x0000000d200d7212 */ /* 0x000fe200078ec0ff */
[----:B------:R-:W-:Y:S02]  /*0bf0*/  IMAD.MOV R15, RZ, RZ, -R15 ;  /* 0x000000ffff0f7224 */ /* 0x000fe400078e0a0f */
[----:B------:R-:W-:Y:S02]  /*0c00*/  IMAD.MOV R8, RZ, RZ, -R6 ;  /* 0x000000ffff087224 */ /* 0x000fe400078e0a06 */
[----:B------:R-:W-:Y:S01]  /*0c10*/  IMAD R13, R12, R6, R13 ;  /* 0x000000060c0d7224 */ /* 0x000fe200078e020d */
[----:B------:R-:W-:Y:S01]  /*0c20*/  LOP3.LUT R6, R22, R7, RZ, 0xc0, !PT ;  /* 0x0000000716067212 */ /* 0x000fe200078ec0ff */
[----:B------:R-:W-:Y:S02]  /*0c30*/  @P3 IMAD R0, R20, R15, R5 ;  /* 0x0000000f14003224 */ /* 0x000fe400078e0205 */
[----:B0-----:R-:W-:-:S02]  /*0c40*/  IMAD R5, R8, R23, R24 ;  /* 0x0000001708057224 */ /* 0x001fc400078e0218 */
[----:B------:R-:W-:Y:S02]  /*0c50*/  IMAD R101, R13, R101, R0 ;  /* 0x000000650d657224 */ /* 0x000fe400078e0200 */
[----:B------:R-:W-:Y:S02]  /*0c60*/  IMAD R6, R5, R26, R6 ;  /* 0x0000001a05067224 */ /* 0x000fe400078e0206 */
[----:B------:R-:W-:-:S03]  /*0c70*/  IMAD.MOV.U32 R0, RZ, RZ, 0x1 ;  /* 0x00000001ff007424 */ /* 0x000fc600078e00ff */
[----:B------:R-:W-:Y:S02]  /*0c80*/  SEL R100, R6, R101, !P3 ;  /* 0x0000006506647207 */ /* 0x000fe40005800000 */
[----:B------:R-:W-:-:S07]  /*0c90*/  SEL R101, R101, R6, !P3 ;  /* 0x0000000665657207 */ /* 0x000fce0005800000 */
.L_x_4:
[----:B------:R-:W-:-:S08]  /*0ca0*/  NOP ;  /* 0x0000000000007918 */ /* 0x000fd00000000000 */
[----:B------:R-:W0:Y:S02]  /*0cb0*/  USETMAXREG.TRY_ALLOC.CTAPOOL UP0, 0xe8 ;  /* 0x000000e8000079c8 */ /* 0x000e240008000600 */
[----:B0-----:R-:W-:-:S13]  /*0cc0*/  PLOP3.LUT P0, PT, PT, PT, UP0, 0x80, 0x0 ;  /* 0x000000000000781c */ /* 0x001fda0003f0f008 */
[----:B------:R-:W-:Y:S05]  /*0cd0*/  @!P0 BRA `(.L_x_4) ;  /* 0xfffffffc00f08947 */ /* 0x000fea000383ffff */
[----:B------:R-:W-:Y:S01]  /*0ce0*/  ULDC.64 UR4, c[0x0][0x598] ;  /* 0x0001660000047ab9 */ /* 0x000fe20000000a00 */
[----:B------:R-:W-:Y:S01]  /*0cf0*/  ULDC.64 UR38, c[0x0][0x208] ;  /* 0x0000820000267ab9 */ /* 0x000fe20000000a00 */
[----:B------:R-:W-:-:S04]  /*0d00*/  ISETP.NE.U32.AND P0, PT, RZ, UR4, PT ;  /* 0x00000004ff007c0c */ /* 0x000fc8000bf05070 */
[----:B------:R-:W-:-:S13]  /*0d10*/  ISETP.NE.AND.EX P0, PT, RZ, UR5, PT, P0 ;  /* 0x00000005ff007c0c */ /* 0x000fda000bf05300 */
[----:B------:R-:W-:Y:S05]  /*0d20*/  @!P0 BRA `(.L_x_7) ;  /* 0x00000000001c8947 */ /* 0x000fea0003800000 */
[----:B------:R-:W0:Y:S02]  /*0d30*/  LDC.64 R6, c[0x0][0x598] ;  /* 0x00016600ff067b82 */ /* 0x000e240000000a00 */
[----:B0-----:R-:W2:Y:S02]  /*0d40*/  LDG.E.64 R6, desc[UR38][R6.64] ;  /* 0x0000002606067981 */ /* 0x001ea4000c1e1b00 */
[----:B--2---:R-:W-:-:S04]  /*0d50*/  ISETP.NE.U32.AND P0, PT, R6, RZ, PT ;  /* 0x000000ff0600720c */ /* 0x004fc80003f05070 */
[----:B------:R-:W-:-:S13]  /*0d60*/  ISETP.NE.AND.EX P0, PT, R7, RZ, PT, P0 ;  /* 0x000000ff0700720c */ /* 0x000fda0003f05300 */
[----:B------:R-:W-:Y:S05]  /*0d70*/  @!P0 BRA `(.L_x_7) ;  /* 0x0000000000088947 */ /* 0x000fea0003800000 */
[----:B------:R0:W5:Y:S01]  /*0d80*/  LD.E R19, desc[UR38][R6.64] ;  /* 0x0000002606137980 */ /* 0x000162000c101900 */
[----:B------:R-:W-:Y:S05]  /*0d90*/  BRA `(.L_x_8) ;  /* 0x0000000000247947 */ /* 0x000fea0003800000 */
.L_x_7:
[----:B------:R-:W-:Y:S02]  /*0da0*/  ULDC.64 UR4, c[0x0][0x588] ;  /* 0x0001620000047ab9 */ /* 0x000fe40000000a00 */
[----:B------:R-:W-:-:S04]  /*0db0*/  ISETP.NE.U32.AND P0, PT, RZ, UR4, PT ;  /* 0x00000004ff007c0c */ /* 0x000fc8000bf05070 */
[----:B------:R-:W-:-:S13]  /*0dc0*/  ISETP.NE.AND.EX P0, PT, RZ, UR5, PT, P0 ;  /* 0x00000005ff007c0c */ /* 0x000fda000bf05300 */
[----:B------:R-:W-:Y:S05]  /*0dd0*/  @!P0 BRA `(.L_x_9) ;  /* 0x00000000000c8947 */ /* 0x000fea0003800000 */
[----:B------:R-:W0:Y:S02]  /*0de0*/  LDC.64 R6, c[0x0][0x588] ;  /* 0x00016200ff067b82 */ /* 0x000e240000000a00 */
[----:B0-----:R1:W5:Y:S01]  /*0df0*/  LDG.E R19, desc[UR38][R6.64] ;  /* 0x0000002606137981 */ /* 0x001362000c1e1900 */
[----:B------:R-:W-:Y:S05]  /*0e00*/  BRA `(.L_x_8) ;  /* 0x0000000000087947 */ /* 0x000fea0003800000 */
.L_x_9:
[----:B------:R-:W-:Y:S02]  /*0e10*/  ULDC UR4, c[0x0][0x580] ;  /* 0x0001600000047ab9 */ /* 0x000fe40000000800 */
[----:B------:R-:W-:-:S07]  /*0e20*/  IMAD.U32 R19, RZ, RZ, UR4 ;  /* 0x00000004ff137e24 */ /* 0x000fce000f8e00ff */
.L_x_8:
[----:B------:R-:W-:Y:S02]  /*0e30*/  ULDC.64 UR4, c[0x0][0x5a0] ;  /* 0x0001680000047ab9 */ /* 0x000fe40000000a00 */
[----:B------:R-:W-:-:S04]  /*0e40*/  ISETP.NE.U32.AND P0, PT, RZ, UR4, PT ;  /* 0x00000004ff007c0c */ /* 0x000fc8000bf05070 */
[----:B------:R-:W-:-:S13]  /*0e50*/  ISETP.NE.AND.EX P0, PT, RZ, UR5, PT, P0 ;  /* 0x00000005ff007c0c */ /* 0x000fda000bf05300 */
[----:B------:R-:W-:Y:S05]  /*0e60*/  @!P0 BRA `(.L_x_10) ;  /* 0x00000000001c8947 */ /* 0x000fea0003800000 */
[----:B01----:R-:W0:Y:S02]  /*0e70*/  LDC.64 R6, c[0x0][0x5a0] ;  /* 0x00016800ff067b82 */ /* 0x003e240000000a00 */
[----:B0-----:R-:W2:Y:S02]  /*0e80*/  LDG.E.64 R6, desc[UR38][R6.64] ;  /* 0x0000002606067981 */ /* 0x001ea4000c1e1b00 */
[----:B--2---:R-:W-:-:S04]  /*0e90*/  ISETP.NE.U32.AND P0, PT, R6, RZ, PT ;  /* 0x000000ff0600720c */ /* 0x004fc80003f05070 */
[----:B------:R-:W-:-:S13]  /*0ea0*/  ISETP.NE.AND.EX P0, PT, R7, RZ, PT, P0 ;  /* 0x000000ff0700720c */ /* 0x000fda0003f05300 */
[----:B------:R-:W-:Y:S05]  /*0eb0*/  @!P0 BRA `(.L_x_10) ;  /* 0x0000000000088947 */ /* 0x000fea0003800000 */
[----:B------:R0:W5:Y:S01]  /*0ec0*/  LD.E R88, desc[UR38][R6.64] ;  /* 0x0000002606587980 */ /* 0x000162000c101900 */
[----:B------:R-:W-:Y:S05]  /*0ed0*/  BRA `(.L_x_11) ;  /* 0x0000000000247947 */ /* 0x000fea0003800000 */
.L_x_10:
[----:B------:R-:W-:Y:S02]  /*0ee0*/  ULDC.64 UR4, c[0x0][0x590] ;  /* 0x0001640000047ab9 */ /* 0x000fe40000000a00 */
[----:B------:R-:W-:-:S04]  /*0ef0*/  ISETP.NE.U32.AND P0, PT, RZ, UR4, PT ;  /* 0x00000004ff007c0c */ /* 0x000fc8000bf05070 */
[----:B------:R-:W-:-:S13]  /*0f00*/  ISETP.NE.AND.EX P0, PT, RZ, UR5, PT, P0 ;  /* 0x00000005ff007c0c */ /* 0x000fda000bf05300 */
[----:B------:R-:W-:Y:S05]  /*0f10*/  @!P0 BRA `(.L_x_12) ;  /* 0x00000000000c8947 */ /* 0x000fea0003800000 */
[----:B------:R-:W2:Y:S02]  /*0f20*/  LDC.64 R88, c[0x0][0x590] ;  /* 0x00016400ff587b82 */ /* 0x000ea40000000a00 */
[----:B--2---:R2:W5:Y:S01]  /*0f30*/  LDG.E R88, desc[UR38][R88.64] ;  /* 0x0000002658587981 */ /* 0x004562000c1e1900 */
[----:B------:R-:W-:Y:S05]  /*0f40*/  BRA `(.L_x_11) ;  /* 0x0000000000087947 */ /* 0x000fea0003800000 */
.L_x_12:
[----:B------:R-:W-:Y:S02]  /*0f50*/  ULDC UR4, c[0x0][0x584] ;  /* 0x0001610000047ab9 */ /* 0x000fe40000000800 */
[----:B------:R-:W-:-:S07]  /*0f60*/  IMAD.U32 R88, RZ, RZ, UR4 ;  /* 0x00000004ff587e24 */ /* 0x000fce000f8e00ff */
.L_x_11:
[----:B------:R-:W-:-:S13]  /*0f70*/  LOP3.LUT P0, RZ, R0, 0xff, RZ, 0xc0, !PT ;  /* 0x000000ff00ff7812 */ /* 0x000fda000780c0ff */
[----:B------:R-:W-:Y:S05]  /*0f80*/  @!P0 EXIT ;  /* 0x000000000000894d */ /* 0x000fea0003800000 */
[----:B------:R-:W3:Y:S01]  /*0f90*/  LDC R90, c[0x0][0x658] ;  /* 0x00019600ff5a7b82 */ /* 0x000ee20000000800 */
[----:B------:R-:W-:Y:S01]  /*0fa0*/  ULDC.64 UR6, c[0x0][0x288] ;  /* 0x0000a20000067ab9 */ /* 0x000fe20000000a00 */
[----:B------:R-:W-:Y:S01]  /*0fb0*/  LOP3.LUT R14, R14, 0x1, RZ, 0xc0, !PT ;  /* 0x000000010e0e7812 */ /* 0x000fe200078ec0ff */
[----:B------:R-:W-:Y:S01]  /*0fc0*/  UIADD3 UR4, UR7, 0x3f, URZ ;  /* 0x0000003f07047890 */ /* 0x000fe2000fffe03f */
[----:B------:R-:W-:Y:S01]  /*0fd0*/  SHF.R.U32.HI R0, RZ, 0x2, R3 ;  /* 0x00000002ff007819 */ /* 0x000fe20000011603 */
[----:B01----:R-:W-:Y:S01]  /*0fe0*/  IMAD.MOV.U32 R7, RZ, RZ, -0x1 ;  /* 0xffffffffff077424 */ /* 0x003fe200078e00ff */
[----:B------:R-:W-:Y:S01]  /*0ff0*/  SHF.R.U32.HI R4, RZ, 0x1, R4 ;  /* 0x00000001ff047819 */ /* 0x000fe20000011604 */
[----:B------:R-:W-:Y:S01]  /*1000*/  USHF.R.S32.HI UR5, URZ, 0x1f, UR4 ;  /* 0x0000001f3f057899 */ /* 0x000fe20008011404 */
[----:B------:R-:W0:Y:S01]  /*1010*/  LDC.64 R92, c[0x0][0x5c8] ;  /* 0x00017200ff5c7b82 */ /* 0x000e220000000a00 */
[----:B------:R-:W-:Y:S01]  /*1020*/  IMAD.SHL.U32 R5, R14, 0x40, RZ ;  /* 0x000000400e057824 */ /* 0x000fe200078e00ff */
[----:B------:R-:W-:Y:S01]  /*1030*/  LOP3.LUT R0, R0, 0x7, RZ, 0xc0, !PT ;  /* 0x0000000700007812 */ /* 0x000fe200078ec0ff */
[----:B------:R-:W-:Y:S01]  /*1040*/  ULEA.HI UR5, UR5, UR4, URZ, 0x6 ;  /* 0x0000000405057291 */ /* 0x000fe2000f8f303f */
[----:B------:R-:W-:Y:S01]  /*1050*/  LOP3.LUT R23, R4, 0x30, RZ, 0xc0, !PT ;  /* 0x0000003004177812 */ /* 0x000fe200078ec0ff */
[----:B------:R-:W-:Y:S01]  /*1060*/  IMAD.MOV.U32 R9, RZ, RZ, 0x1 ;  /* 0x00000001ff097424 */ /* 0x000fe200078e00ff */
[--C-:B------:R-:W-:Y:S01]  /*1070*/  LOP3.LUT R22, R5, 0x40, R0.reuse, 0xe2, !PT ;  /* 0x0000004005167812 */ /* 0x100fe200078ee200 */
[----:B------:R-:W-:Y:S01]  /*1080*/  USHF.R.S32.HI UR43, URZ, 0x6, UR5 ;  /* 0x000000063f2b7899 */ /* 0x000fe20008011405 */
[----:B------:R-:W1:Y:S01]  /*1090*/  LDC R95, c[0x0][0x600] ;  /* 0x00018000ff5f7b82 */ /* 0x000e620000000800 */
[-C--:B------:R-:W-:Y:S01]  /*10a0*/  IADD3 R5, RZ, -R23.reuse, -R0 ;  /* 0x80000017ff057210 */ /* 0x080fe20007ffe800 */
[----:B------:R-:W-:Y:S01]  /*10b0*/  IMAD.U32 R6, RZ, RZ, UR6 ;  /* 0x00000006ff067e24 */ /* 0x000fe2000f8e00ff */
[C---:B--2---:R-:W-:Y:S01]  /*10c0*/  LOP3.LUT R89, R3.reuse, 0x3, RZ, 0xc0, !PT ;  /* 0x0000000303597812 */ /* 0x044fe200078ec0ff */
[----:B------:R-:W-:Y:S01]  /*10d0*/  UISETP.LT.AND UP0, UPT, UR43, 0x1, UPT ;  /* 0x000000012b00788c */ /* 0x000fe2000bf01270 */
[----:B------:R-:W-:Y:S01]  /*10e0*/  LOP3.LUT R94, R3, 0x80, RZ, 0xc0, !PT ;  /* 0x00000080035e7812 */ /* 0x000fe200078ec0ff */
[----:B------:R-:W-:Y:S01]  /*10f0*/  IMAD R5, R14, -0x40, R5 ;  /* 0xffffffc00e057824 */ /* 0x000fe200078e0205 */
[----:B------:R-:W-:Y:S01]  /*1100*/  ULDC UR4, c[0x0][0x284] ;  /* 0x0000a10000047ab9 */ /* 0x000fe20000000800 */
[-C--:B---3--:R-:W-:Y:S01]  /*1110*/  SHF.L.U32 R7, R7, R90.reuse, RZ ;  /* 0x0000005a07077219 */ /* 0x088fe200000006ff */
[----:B------:R-:W-:Y:S01]  /*1120*/  USEL UR44, UR43, 0x1, UP0 ;  /* 0x000000012b2c7887 */ /* 0x000fe20008000000 */
[----:B------:R-:W-:Y:S01]  /*1130*/  LOP3.LUT R22, R22, R23, RZ, 0xfc, !PT ;  /* 0x0000001716167212 */ /* 0x000fe200078efcff */
[----:B------:R-:W-:Y:S01]  /*1140*/  IMAD R89, R89, -0x2, R6 ;  /* 0xfffffffe59597824 */ /* 0x000fe200078e0206 */
[----:B------:R-:W-:Y:S01]  /*1150*/  SHF.L.U32 R90, R9, R90, RZ ;  /* 0x0000005a095a7219 */ /* 0x000fe200000006ff */
[----:B------:R-:W-:Y:S01]  /*1160*/  VIADD R97, R5, UR4 ;  /* 0x0000000405617c36 */ /* 0x000fe20008000000 */
[----:B------:R-:W-:Y:S01]  /*1170*/  LOP3.LUT R98, R18, 0x1, RZ, 0xfc, !PT ;  /* 0x0000000112627812 */ /* 0x000fe200078efcff */
[----:B------:R-:W-:Y:S01]  /*1180*/  IMAD.MOV.U32 R23, RZ, RZ, RZ ;  /* 0x000000ffff177224 */ /* 0x000fe200078e00ff */
[C---:B0-----:R-:W-:Y:S01]  /*1190*/  SHF.L.U64.HI R91, R92.reuse, 0x3, R93 ;  /* 0x000000035c5b7819 */ /* 0x041fe2000001025d */
[----:B------:R-:W-:Y:S01]  /*11a0*/  IMAD.SHL.U32 R92, R92, 0x8, RZ ;  /* 0x000000085c5c7824 */ /* 0x000fe200078e00ff */
[----:B------:R-:W-:Y:S01]  /*11b0*/  SHF.R.U32.HI R94, RZ, 0x7, R94 ;  /* 0x00000007ff5e7819 */ /* 0x000fe2000001165e */
[----:B------:R-:W-:Y:S01]  /*11c0*/  IMAD.SHL.U32 R93, R3, 0x2, RZ ;  /* 0x00000002035d7824 */ /* 0x000fe200078e00ff */
[----:B------:R-:W-:Y:S01]  /*11d0*/  LOP3.LUT R96, RZ, R7, RZ, 0x33, !PT ;  /* 0x00000007ff607212 */ /* 0x000fe200078e33ff */
[----:B------:R-:W-:Y:S01]  /*11e0*/  UIADD3 UR44, UR43, -UR44, URZ ;  /* 0x8000002c2b2c7290 */ /* 0x000fe2000fffe03f */
[----:B------:R-:W-:Y:S01]  /*11f0*/  UMOV UR40, URZ ;  /* 0x0000003f00287c82 */ /* 0x000fe20008000000 */
[----:B-1----:R-:W-:Y:S01]  /*1200*/  VIADD R95, R95, 0xffffffff ;  /* 0xffffffff5f5f7836 */ /* 0x002fe20000000000 */
[----:B------:R-:W-:-:S09]  /*1210*/  UMOV UR41, URZ ;  /* 0x0000003f00297c82 */ /* 0x000fd20008000000 */
.L_x_158:
[----:B0-----:R-:W0:Y:S01]  /*1220*/  SHFL.IDX PT, R0, R94, RZ, 0x1f ;  /* 0x00001fff5e007589 */ /* 0x001e2200000e0000 */
[----:B-1----:R-:W1:Y:S01]  /*1230*/  S2UR UR7, SR_CgaCtaId ;  /* 0x00000000000779c3 */ /* 0x002e620000008800 */
[----:B------:R-:W-:Y:S01]  /*1240*/  UMOV UR6, 0x400 ;  /* 0x0000040000067882 */ /* 0x000fe20000000000 */
[----:B0-----:R-:W-:Y:S01]  /*1250*/  R2UR UR4, R0 ;  /* 0x00000000000472ca */ /* 0x001fe200000e0000 */
[----:B-1----:R-:W-:-:S12]  /*1260*/  ULEA UR46, UR7, UR6, 0x18 ;  /* 0x00000006072e7291 */ /* 0x002fd8000f8ec03f */
[----:B------:R-:W-:-:S04]  /*1270*/  ULEA.HI UR5, UR4, UR4, URZ, 0x1 ;  /* 0x0000000404057291 */ /* 0x000fc8000f8f083f */
[----:B------:R-:W-:-:S04]  /*1280*/  ULOP3.LUT UR5, UR5, 0x7fffe, URZ, 0xc0, !UPT ;  /* 0x0007fffe05057892 */ /* 0x000fc8000f8ec03f */
[----:B------:R-:W-:-:S03]  /*1290*/  UIADD3 UR5, UR4, -UR5, URZ ;  /* 0x8000000504057290 */ /* 0x000fc6000fffe03f */
[----:B------:R-:W-:Y:S01]  /*12a0*/  ULDC UR4, c[0x0][0x28c] ;  /* 0x0000a30000047ab9 */ /* 0x000fe20000000800 */
[----:B------:R-:W-:Y:S01]  /*12b0*/  ULEA UR5, UR5, UR46, 0xd ;  /* 0x0000002e05057291 */ /* 0x000fe2000f8e683f */
[----:B------:R-:W-:-:S03]  /*12c0*/  ISETP.LT.AND P0, PT, RZ, UR4, PT ;  /* 0x00000004ff007c0c */ /* 0x000fc6000bf01270 */
[----:B------:R-:W-:-:S04]  /*12d0*/  UIADD3 UR5, UR5, 0x180, URZ ;  /* 0x0000018005057890 */ /* 0x000fc8000fffe03f */
[----:B------:R-:W-:-:S04]  /*12e0*/  USHF.R.U32.HI UR5, URZ, 0x4, UR5 ;  /* 0x000000043f057899 */ /* 0x000fc80008011605 */
[----:B------:R-:W-:Y:S02]  /*12f0*/  ULOP3.LUT UR45, UR5, 0x3fff, URZ, 0xc0, !UPT ;  /* 0x00003fff052d7892 */ /* 0x000fe4000f8ec03f */
[----:B--2345:R-:W-:Y:S10]  /*1300*/  @P0 BRA `(.L_x_13) ;  /* 0x0000000000400947 */ /* 0x03cff40003800000 */
[----:B------:R-:W-:Y:S01]  /*1310*/  MOV R0, 0x0 ;  /* 0x0000000000007802 */ /* 0x000fe20000000f00 */
[----:B------:R-:W-:Y:S01]  /*1320*/  ULDC.64 UR4, c[0x4][0x68] ;  /* 0x01001a0000047ab9 */ /* 0x000fe20000000a00 */
[----:B------:R-:W-:Y:S01]  /*1330*/  ULDC.64 UR6, c[0x4][0x8] ;  /* 0x0100020000067ab9 */ /* 0x000fe20000000a00 */
[----:B------:R-:W-:Y:S01]  /*1340*/  IMAD.U32 R4, RZ, RZ, UR4 ;  /* 0x00000004ff047e24 */ /* 0x000fe2000f8e00ff */
[----:B------:R0:W1:Y:S01]  /*1350*/  LDC.64 R14, c[0x4][R0] ;  /* 0x01000000000e7b82 */ /* 0x0000620000000a00 */
[----:B------:R-:W-:Y:S01]  /*1360*/  IMAD.U32 R5, RZ, RZ, UR5 ;  /* 0x00000005ff057e24 */ /* 0x000fe2000f8e00ff */
[----:B------:R-:W-:Y:S01]  /*1370*/  ULDC.64 UR4, c[0x4][0x70] ;  /* 0x01001c0000047ab9 */ /* 0x000fe20000000a00 */
[----:B------:R-:W-:Y:S02]  /*1380*/  IMAD.U32 R10, RZ, RZ, UR6 ;  /* 0x00000006ff0a7e24 */ /* 0x000fe4000f8e00ff */
[----:B------:R-:W-:Y:S02]  /*1390*/  IMAD.U32 R6, RZ, RZ, UR4 ;  /* 0x00000004ff067e24 */ /* 0x000fe4000f8e00ff */
[----:B------:R-:W-:-:S02]  /*13a0*/  IMAD.U32 R7, RZ, RZ, UR5 ;  /* 0x00000005ff077e24 */ /* 0x000fc4000f8e00ff */
[----:B------:R-:W-:Y:S02]  /*13b0*/  IMAD.U32 R11, RZ, RZ, UR7 ;  /* 0x00000007ff0b7e24 */ /* 0x000fe4000f8e00ff */
[----:B------:R-:W-:Y:S02]  /*13c0*/  IMAD.MOV.U32 R8, RZ, RZ, 0x1e1 ;  /* 0x000001e1ff087424 */ /* 0x000fe400078e00ff */
[----:B------:R-:W-:Y:S02]  /*13d0*/  IMAD.MOV.U32 R12, RZ, RZ, 0x1 ;  /* 0x00000001ff0c7424 */ /* 0x000fe400078e00ff */
[----:B0-----:R-:W-:-:S07]  /*13e0*/  IMAD.MOV.U32 R13, RZ, RZ, RZ ;  /* 0x000000ffff0d7224 */ /* 0x001fce00078e00ff */
[----:B------:R-:W-:-:S07]  /*13f0*/  LEPC R20, `(.L_x_13) ;  /* 0x000000001014794e */ /* 0x000fce0000000000 */
[----:B-1---5:R-:W-:Y:S05]  /*1400*/  CALL.ABS.NOINC R14 ;  /* 0x000000000e007343 */ /* 0x022fea0003c00000 */
.L_x_13:
[----:B------:R-:W-:-:S13]  /*1410*/  ISETP.NE.AND P0, PT, R98, 0x3, PT ;  /* 0x000000036200780c */ /* 0x000fda0003f05270 */
[----:B------:R-:W-:Y:S05]  /*1420*/  @!P0 BRA `(.L_x_14) ;  /* 0x0000000000048947 */ /* 0x000fea0003800000 */
[----:B------:R-:W-:Y:S01]  /*1430*/  BPT.TRAP 0x1 ;  /* 0x000000040000795c */ /* 0x000fe20000300000 */
.L_x_14:
[----:B------:R-:W-:Y:S02]  /*1440*/  IMAD.U32 R3, RZ, RZ, UR41 ;  /* 0x00000029ff037e24 */ /* 0x000fe4000f8e00ff */
[----:B------:R-:W-:-:S03]  /*1450*/  IMAD.U32 R0, RZ, RZ, UR40 ;  /* 0x00000028ff007e24 */ /* 0x000fc6000f8e00ff */
[----:B------:R-:W-:Y:S02]  /*1460*/  LEA R3, R3, UR46, 0x3 ;  /* 0x0000002e03037c11 */ /* 0x000fe4000f8e18ff */
[----:B------:R-:W-:-:S04]  /*1470*/  SHF.L.U32 R0, R0, 0x1f, RZ ;  /* 0x0000001f00007819 */ /* 0x000fc800000006ff */
[----:B------:R0:W1:Y:S01]  /*1480*/  SYNCS.PHASECHK.TRANS64.TRYWAIT P1, [R3+URZ], R0 ;  /* 0x00000000030075a7 */ /* 0x000062000802017f */
[----:B------:R-:W-:Y:S05]  /*1490*/  @!P0 BRA `(.L_x_15) ;  /* 0x0000000000048947 */ /* 0x000fea0003800000 */
[----:B------:R-:W-:Y:S01]  /*14a0*/  BPT.TRAP 0x1 ;  /* 0x000000040000795c */ /* 0x000fe20000300000 */
.L_x_15:
[----:B------:R-:W-:-:S05]  /*14b0*/  IMAD.U32 R4, RZ, RZ, UR44 ;  /* 0x0000002cff047e24 */ /* 0x000fca000f8e00ff */
[----:B------:R-:W-:Y:S01]  /*14c0*/  ISETP.GE.AND P2, PT, R4, 0x1, PT ;  /* 0x000000010400780c */ /* 0x000fe20003f46270 */
[----:B-1----:R-:W-:-:S12]  /*14d0*/  @P1 BRA `(.L_x_16) ;  /* 0x0000000000081947 */ /* 0x002fd80003800000 */
[----:B------:R-:W1:Y:S02]  /*14e0*/  SYNCS.PHASECHK.TRANS64.TRYWAIT P1, [R3+URZ], R0 ;  /* 0x00000000030075a7 */ /* 0x000e64000802017f */
[----:B-1----:R-:W-:Y:S05]  /*14f0*/  @!P1 BRA `(.L_x_17) ;  /* 0x00000068002c9947 */ /* 0x002fea0003800000 */
.L_x_16:
[----:B------:R-:W-:Y:S05]  /*1500*/  WARPSYNC.ALL ;  /* 0x0000000000007948 */ /* 0x000fea0003800000 */
[----:B------:R-:W-:Y:S01]  /*1510*/  UIADD3 UR4, UR46, 0x1c180, URZ ;  /* 0x0001c1802e047890 */ /* 0x000fe2000fffe03f */
[----:B------:R-:W-:Y:S01]  /*1520*/  WARPGROUP.ARRIVE ;  /* 0x00000000000079c5 */ /* 0x000fe20000000000 */
[----:B------:R-:W-:Y:S02]  /*1530*/  ULEA UR5, UR41, UR45, 0xa ;  /* 0x0000002d29057291 */ /* 0x000fe4000f8e503f */
[----:B------:R-:W-:Y:S01]  /*1540*/  USHF.R.U32.HI UR4, URZ, 0x4, UR4 ;  /* 0x000000043f047899 */ /* 0x000fe20008011604 */
[----:B------:R-:W-:Y:S01]  /*1550*/  UMOV UR9, 0x40000040 ;  /* 0x4000004000097882 */ /* 0x000fe20000000000 */
[----:B------:R-:W-:-:S02]  /*1560*/  UMOV UR11, 0x40000040 ;  /* 0x40000040000b7882 */ /* 0x000fc40000000000 */
[----:B------:R-:W-:Y:S01]  /*1570*/  ULOP3.LUT UR4, UR4, 0x3fff, URZ, 0xc0, !UPT ;  /* 0x00003fff04047892 */ /* 0x000fe2000f8ec03f */
[----:B------:R-:W-:-:S03]  /*1580*/  UMOV UR8, UR5 ;  /* 0x0000000500087c82 */ /* 0x000fc60008000000 */
[----:B------:R-:W-:-:S04]  /*1590*/  ULOP3.LUT UR4, UR4, 0x10000, URZ, 0xfc, !UPT ;  /* 0x0001000004047892 */ /* 0x000fc8000f8efc3f */
[----:B------:R-:W-:-:S07]  /*15a0*/  ULEA UR6, UR41, UR4, 0xa ;  /* 0x0000000429067291 */ /* 0x000fce000f8e503f */
[----:B------:R-:W-:Y:S02]  /*15b0*/  UMOV UR10, UR6 ;  /* 0x00000006000a7c82 */ /* 0x000fe40008000000 */
[----:B------:R-:W-:Y:S01]  /*15c0*/  HGMMA.64x128x16.F32 R24, gdesc[UR8].tnspA, RZ, !UPT, gsb0 ;  /* 0x21e00000081879f0 */ /* 0x000fe2000c0008ff */
[----:B------:R-:W-:Y:S02]  /*15d0*/  UIADD3 UR8, UR5, 0x80, URZ ;  /* 0x0000008005087890 */ /* 0x000fe4000fffe03f */
[----:B------:R-:W-:Y:S01]  /*15e0*/  UIADD3 UR10, UR6, 0x2, URZ ;  /* 0x00000002060a7890 */ /* 0x000fe2000fffe03f */
[----:B------:R-:W-:Y:S01]  /*15f0*/  UMOV UR9, 0x40000040 ;  /* 0x4000004000097882 */ /* 0x000fe20000000000 */
[----:B------:R-:W-:Y:S01]  /*1600*/  UMOV UR11, 0x40000040 ;  /* 0x40000040000b7882 */ /* 0x000fe20000000000 */
[----:B------:R-:W-:Y:S02]  /*1610*/  WARPGROUP.DEPBAR.LE gsb0, 0x0 ;  /* 0x00008000000079c5 */ /* 0x000fe40000010000 */
[----:B------:R-:W-:-:S06]  /*1620*/  WARPGROUP.ARRIVE ;  /* 0x00000000000079c5 */ /* 0x000fcc0000000000 */
[----:B------:R-:W-:Y:S01]  /*1630*/  HGMMA.64x128x16.F32 R24, gdesc[UR8].tnspA, R24, gsb0 ;  /* 0x21e00000081879f0 */ /* 0x000fe20008000818 */
        /* <DEDUP_REMOVED lines=13> */
[----:B------:R-:W-:Y:S03]  /*1710*/  HGMMA.64x128x16.F32 R24, gdesc[UR8].tnspA, R24, gsb0 ;  /* 0x21e00000081879f0 */ /* 0x000fe60008000818 */
[----:B------:R-:W-:Y:S02]  /*1720*/  WARPGROUP.DEPBAR.LE gsb0, 0x0 ;  /* 0x00008000000079c5 */ /* 0x000fe40000010000 */
[----:B------:R-:W-:Y:S05]  /*1730*/  @!P2 BRA `(.L_x_18) ;  /* 0x00000004001ca947 */ /* 0x000fea0003800000 */
[----:B------:R-:W-:Y:S01]  /*1740*/  UIADD3 UR5, UR41, 0x1, URZ ;  /* 0x0000000129057890 */ /* 0x000fe2000fffe03f */
[----:B01----:R-:W-:-:S03]  /*1750*/  IMAD.U32 R0, RZ, RZ, UR44 ;  /* 0x0000002cff007e24 */ /* 0x003fc6000f8e00ff */
[----:B------:R-:W-:-:S04]  /*1760*/  UISETP.NE.AND UP0, UPT, UR5, 0x7, UPT ;  /* 0x000000070500788c */ /* 0x000fc8000bf05270 */
[----:B------:R-:W-:Y:S02]  /*1770*/  USEL UR6, URZ, 0x1, UP0 ;  /* 0x000000013f067887 */ /* 0x000fe40008000000 */
[----:B------:R-:W-:Y:S02]  /*1780*/  USEL UR5, UR5, URZ, UP0 ;  /* 0x0000003f05057287 */ /* 0x000fe40008000000 */
[----:B------:R-:W-:-:S06]  /*1790*/  ULOP3.LUT UR6, UR40, UR6, URZ, 0x3c, !UPT ;  /* 0x0000000628067292 */ /* 0x000fcc000f8e3c3f */
[----:B------:R-:W-:Y:S01]  /*17a0*/  IMAD.U32 R5, RZ, RZ, UR6 ;  /* 0x00000006ff057e24 */ /* 0x000fe2000f8e00ff */
[----:B------:R-:W-:-:S06]  /*17b0*/  UMOV UR6, UR41 ;  /* 0x0000002900067c82 */ /* 0x000fcc0008000000 */
.L_x_25:
[----:B01----:R-:W-:Y:S05]  /*17c0*/  @!P0 BRA `(.L_x_19) ;  /* 0x0000000000048947 */ /* 0x003fea0003800000 */
[----:B------:R-:W-:Y:S01]  /*17d0*/  BPT.TRAP 0x1 ;  /* 0x000000040000795c */ /* 0x000fe20000300000 */
.L_x_19:
[----:B------:R-:W0:Y:S01]  /*17e0*/  S2UR UR8, SR_CgaCtaId ;  /* 0x00000000000879c3 */ /* 0x000e220000008800 */
[----:B------:R-:W-:Y:S01]  /*17f0*/  UMOV UR7, 0x400 ;  /* 0x0000040000077882 */ /* 0x000fe20000000000 */
[----:B------:R-:W-:Y:S01]  /*1800*/  SHF.L.U32 R3, R5, 0x1f, RZ ;  /* 0x0000001f05037819 */ /* 0x000fe200000006ff */
[----:B0-----:R-:W-:-:S04]  /*1810*/  ULEA UR13, UR8, UR7, 0x18 ;  /* 0x00000007080d7291 */ /* 0x001fc8000f8ec03f */
[----:B------:R-:W-:-:S09]  /*1820*/  ULEA UR7, UR5, UR13, 0x3 ;  /* 0x0000000d05077291 */ /* 0x000fd2000f8e183f */
[----:B------:R0:W1:Y:S01]  /*1830*/  SYNCS.PHASECHK.TRANS64.TRYWAIT P1, [UR7], R3 ;  /* 0x00000003ff0075a7 */ /* 0x0000620008020147 */
[----:B------:R-:W-:Y:S05]  /*1840*/  @!P0 BRA `(.L_x_20) ;  /* 0x0000000000048947 */ /* 0x000fea0003800000 */
[----:B------:R-:W-:Y:S01]  /*1850*/  BPT.TRAP 0x1 ;  /* 0x000000040000795c */ /* 0x000fe20000300000 */
.L_x_20:
[----:B-1----:R-:W-:Y:S05]  /*1860*/  @P1 BRA `(.L_x_21) ;  /* 0x0000000000081947 */ /* 0x002fea0003800000 */
[----:B------:R-:W1:Y:S02]  /*1870*/  SYNCS.PHASECHK.TRANS64.TRYWAIT P1, [UR7], R3 ;  /* 0x00000003ff0075a7 */ /* 0x000e640008020147 */
[----:B-1----:R-:W-:Y:S05]  /*1880*/  @!P1 BRA `(.L_x_22) ;  /* 0x00000064005c9947 */ /* 0x002fea0003800000 */
.L_x_21:
[----:B------:R-:W-:Y:S01]  /*1890*/  ULEA UR7, UR5, UR45, 0xa ;  /* 0x0000002d05077291 */ /* 0x000fe2000f8e503f */
[----:B------:R-:W-:Y:S01]  /*18a0*/  WARPGROUP.ARRIVE ;  /* 0x00000000000079c5 */ /* 0x000fe20000000000 */
[----:B------:R-:W-:Y:S01]  /*18b0*/  ULEA UR12, UR5, UR4, 0xa ;  /* 0x00000004050c7291 */ /* 0x000fe2000f8e503f */
[----:B------:R-:W-:Y:S01]  /*18c0*/  UMOV UR9, 0x40000040 ;  /* 0x4000004000097882 */ /* 0x000fe20000000000 */
[----:B------:R-:W-:-:S03]  /*18d0*/  UMOV UR11, 0x40000040 ;  /* 0x40000040000b7882 */ /* 0x000fc60000000000 */
[----:B------:R-:W-:Y:S02]  /*18e0*/  UMOV UR8, UR7 ;  /* 0x0000000700087c82 */ /* 0x000fe40008000000 */
[----:B------:R-:W-:Y:S02]  /*18f0*/  UMOV UR10, UR12 ;  /* 0x0000000c000a7c82 */ /* 0x000fe40008000000 */
[----:B------:R-:W-:Y:S01]  /*1900*/  HGMMA.64x128x16.F32 R24, gdesc[UR8].tnspA, R24, gsb0 ;  /* 0x21e00000081879f0 */ /* 0x000fe20008000818 */
[----:B------:R-:W-:Y:S02]  /*1910*/  UIADD3 UR8, UR7, 0x80, URZ ;  /* 0x0000008007087890 */ /* 0x000fe4000fffe03f */
[----:B------:R-:W-:Y:S01]  /*1920*/  UIADD3 UR10, UR12, 0x2, URZ ;  /* 0x000000020c0a7890 */ /* 0x000fe2000fffe03f */
[----:B------:R-:W-:Y:S01]  /*1930*/  UMOV UR9, 0x40000040 ;  /* 0x4000004000097882 */ /* 0x000fe20000000000 */
[----:B------:R-:W-:Y:S01]  /*1940*/  UMOV UR11, 0x40000040 ;  /* 0x40000040000b7882 */ /* 0x000fe20000000000 */
[----:B------:R-:W-:-:S02]  /*1950*/  WARPGROUP.DEPBAR.LE gsb0, 0x0 ;  /* 0x00008000000079c5 */ /* 0x000fc40000010000 */
        /* <DEDUP_REMOVED lines=18> */
[----:B------:R-:W-:Y:S01]  /*1a80*/  BPT.TRAP 0x1 ;  /* 0x000000040000795c */ /* 0x000fe20000300000 */
.L_x_23:
[----:B------:R-:W-:Y:S01]  /*1a90*/  ULEA UR7, UR6, UR13, 0x3 ;  /* 0x0000000d06077291 */ /* 0x000fe2000f8e183f */
[----:B------:R-:W-:-:S03]  /*1aa0*/  ISETP.GT.U32.AND P1, PT, R18, 0x1, PT ;  /* 0x000000011200780c */ /* 0x000fc60003f24070 */
[----:B------:R-:W-:-:S04]  /*1ab0*/  UIADD3 UR7, UR7, 0x38, URZ ;  /* 0x0000003807077890 */ /* 0x000fc8000fffe03f */
[----:B------:R-:W-:-:S09]  /*1ac0*/  UPRMT UR7, URZ, 0x654, UR7 ;  /* 0x000006543f077896 */ /* 0x000fd20008000007 */
[----:B------:R-:W-:Y:S01]  /*1ad0*/  SYNCS.ARRIVE.TRANS64.RED.A1T0 RZ, [UR7], RZ ;  /* 0x000000ffffff79a7 */ /* 0x000fe20008100407 */
[----:B------:R-:W-:Y:S05]  /*1ae0*/  @P1 BRA `(.L_x_24) ;  /* 0x0000000000041947 */ /* 0x000fea0003800000 */
[----:B------:R-:W-:Y:S01]  /*1af0*/  BPT.TRAP 0x1 ;  /* 0x000000040000795c */ /* 0x000fe20000300000 */
.L_x_24:
[----:B------:R-:W-:Y:S01]  /*1b00*/  UIADD3 UR5, UR5, 0x1, URZ ;  /* 0x0000000105057890 */ /* 0x000fe2000fffe03f */
[C---:B------:R-:W-:Y:S01]  /*1b10*/  ISETP.GT.AND P1, PT, R0.reuse, 0x1, PT ;  /* 0x000000010000780c */ /* 0x040fe20003f24270 */
[----:B------:R-:W-:Y:S01]  /*1b20*/  UIADD3 UR6, UR6, 0x1, URZ ;  /* 0x0000000106067890 */ /* 0x000fe2000fffe03f */
[----:B------:R-:W-:Y:S01]  /*1b30*/  VIADD R0, R0, 0xffffffff ;  /* 0xffffffff00007836 */ /* 0x000fe20000000000 */
[----:B------:R-:W-:Y:S02]  /*1b40*/  UISETP.NE.AND UP0, UPT, UR5, 0x7, UPT ;  /* 0x000000070500788c */ /* 0x000fe4000bf05270 */
[----:B------:R-:W-:Y:S02]  /*1b50*/  UISETP.NE.AND UP1, UPT, UR6, 0x7, UPT ;  /* 0x000000070600788c */ /* 0x000fe4000bf25270 */
[----:B------:R-:W-:Y:S02]  /*1b60*/  USEL UR7, URZ, 0x1, UP0 ;  /* 0x000000013f077887 */ /* 0x000fe40008000000 */
[----:B------:R-:W-:-:S02]  /*1b70*/  USEL UR5, UR5, URZ, UP0 ;  /* 0x0000003f05057287 */ /* 0x000fc40008000000 */
[----:B------:R-:W-:Y:S02]  /*1b80*/  USEL UR6, UR6, URZ, UP1 ;  /* 0x0000003f06067287 */ /* 0x000fe40008800000 */
[----:B------:R-:W-:Y:S01]  /*1b90*/  LOP3.LUT R5, R5, UR7, RZ, 0x3c, !PT ;  /* 0x0000000705057c12 */ /* 0x000fe2000f8e3cff */
[----:B------:R-:W-:Y:S09]  /*1ba0*/  @P1 BRA `(.L_x_25) ;  /* 0xfffffffc00041947 */ /* 0x000ff2000383ffff */
.L_x_18:
[----:B01----:R-:W0:Y:S02]  /*1bb0*/  LDC R0, c[0x0][0x28c] ;  /* 0x0000a300ff007b82 */ /* 0x003e240000000800 */
[----:B0-----:R-:W-:-:S13]  /*1bc0*/  ISETP.GE.AND P1, PT, R0, 0x1, PT ;  /* 0x000000010000780c */ /* 0x001fda0003f26270 */
[----:B------:R-:W-:Y:S05]  /*1bd0*/  @!P1 BRA `(.L_x_26) ;  /* 0x0000000000489947 */ /* 0x000fea0003800000 */
[----:B------:R-:W-:Y:S05]  /*1be0*/  @!P0 BRA `(.L_x_27) ;  /* 0x0000000000048947 */ /* 0x000fea0003800000 */
[----:B------:R-:W-:Y:S01]  /*1bf0*/  BPT.TRAP 0x1 ;  /* 0x000000040000795c */ /* 0x000fe20000300000 */
.L_x_27:
[----:B------:R-:W0:Y:S01]  /*1c00*/  S2UR UR7, SR_CgaCtaId ;  /* 0x00000000000779c3 */ /* 0x000e220000008800 */
[----:B------:R-:W-:Y:S01]  /*1c10*/  UIADD3 UR6, UR44, UR41, URZ ;  /* 0x000000292c067290 */ /* 0x000fe2000fffe03f */
[----:B------:R-:W-:-:S03]  /*1c20*/  ISETP.GT.U32.AND P0, PT, R18, 0x1, PT ;  /* 0x000000011200780c */ /* 0x000fc60003f04070 */
[----:B------:R-:W-:-:S04]  /*1c30*/  UIMAD.WIDE.U32 UR4, UR6, 0x24924925, URZ ;  /* 0x24924925060478a5 */ /* 0x000fc8000f8e003f */
[----:B------:R-:W-:-:S04]  /*1c40*/  UIADD3 UR4, UR6, -UR5, URZ ;  /* 0x8000000506047290 */ /* 0x000fc8000fffe03f */
[----:B------:R-:W-:-:S03]  /*1c50*/  ULEA.HI UR4, UR4, UR5, URZ, 0x1f ;  /* 0x0000000504047291 */ /* 0x000fc6000f8ff83f */
[----:B------:R-:W-:Y:S01]  /*1c60*/  UMOV UR5, 0x400 ;  /* 0x0000040000057882 */ /* 0x000fe20000000000 */
[----:B------:R-:W-:-:S04]  /*1c70*/  USHF.R.U32.HI UR4, URZ, 0x2, UR4 ;  /* 0x000000023f047899 */ /* 0x000fc80008011604 */
[----:B------:R-:W-:Y:S02]  /*1c80*/  UIMAD UR4, UR4, -0x7, UR6 ;  /* 0xfffffff9040478a4 */ /* 0x000fe4000f8e0206 */
[----:B0-----:R-:W-:-:S04]  /*1c90*/  ULEA UR5, UR7, UR5, 0x18 ;  /* 0x0000000507057291 */ /* 0x001fc8000f8ec03f */
[----:B------:R-:W-:-:S04]  /*1ca0*/  ULEA UR4, UR4, UR5, 0x3 ;  /* 0x0000000504047291 */ /* 0x000fc8000f8e183f */
[----:B------:R-:W-:-:S04]  /*1cb0*/  UIADD3 UR4, UR4, 0x38, URZ ;  /* 0x0000003804047890 */ /* 0x000fc8000fffe03f */
[----:B------:R-:W-:-:S09]  /*1cc0*/  UPRMT UR4, URZ, 0x654, UR4 ;  /* 0x000006543f047896 */ /* 0x000fd20008000004 */
[----:B------:R-:W-:Y:S01]  /*1cd0*/  SYNCS.ARRIVE.TRANS64.RED.A1T0 RZ, [UR4], RZ ;  /* 0x000000ffffff79a7 */ /* 0x000fe20008100404 */
[----:B------:R-:W-:Y:S05]  /*1ce0*/  @P0 BRA `(.L_x_26) ;  /* 0x0000000000040947 */ /* 0x000fea0003800000 */
[----:B------:R-:W-:Y:S01]  /*1cf0*/  BPT.TRAP 0x1 ;  /* 0x000000040000795c */ /* 0x000fe20000300000 */
.L_x_26:
[----:B------:R-:W-:Y:S01]  /*1d00*/  UISETP.GE.U32.AND UP1, UPT, UR43, 0x7, UPT ;  /* 0x000000072b00788c */ /* 0x000fe2000bf26070 */
[----:B------:R-:W-:Y:S01]  /*1d10*/  IMAD.SHL.U32 R6, R100, 0x80, RZ ;  /* 0x0000008064067824 */ /* 0x000fe200078e00ff */
[----:B------:R-:W-:Y:S01]  /*1d20*/  UIADD3 UR41, UR43, UR41, URZ ;  /* 0x000000292b297290 */ /* 0x000fe2000fffe03f */
[----:B------:R-:W-:Y:S01]  /*1d30*/  SHF.R.S32.HI R11, RZ, 0x1f, R99 ;  /* 0x0000001fff0b7819 */ /* 0x000fe20000011463 */
[----:B------:R-:W-:Y:S01]  /*1d40*/  ULDC UR10, c[0x0][0x288] ;  /* 0x0000a200000a7ab9 */ /* 0x000fe20000000800 */
[----:B------:R-:W-:Y:S01]  /*1d50*/  IMAD.SHL.U32 R10, R101, 0x80, RZ ;  /* 0x00000080650a7824 */ /* 0x000fe200078e00ff */
[C---:B------:R-:W-:Y:S01]  /*1d60*/  LOP3.LUT R8, R6.reuse, 0x6, R93, 0xf8, !PT ;  /* 0x0000000606087812 */ /* 0x040fe200078ef85d */
[----:B------:R-:W-:Y:S01]  /*1d70*/  UISETP.GT.U32.AND UP0, UPT, UR41, 0x6, UPT ;  /* 0x000000062900788c */ /* 0x000fe2000bf04070 */
[----:B------:R-:W-:Y:S01]  /*1d80*/  ISETP.GE.AND P0, PT, R6, UR10, PT ;  /* 0x0000000a06007c0c */ /* 0x000fe2000bf06270 */
[----:B------:R-:W-:Y:S01]  /*1d90*/  ULDC.64 UR6, c[0x0][0x5d0] ;  /* 0x0001740000067ab9 */ /* 0x000fe20000000a00 */
[----:B------:R-:W-:Y:S01]  /*1da0*/  ULDC UR11, c[0x0][0x284] ;  /* 0x0000a100000b7ab9 */ /* 0x000fe20000000800 */
[----:B------:R-:W-:Y:S01]  /*1db0*/  @UP1 UIMAD.WIDE.U32 UR4, UR41, 0x24924925, URZ ;  /* 0x24924925290418a5 */ /* 0x000fe2000f8e003f */
[----:B------:R-:W-:Y:S01]  /*1dc0*/  SHF.R.S32.HI R9, RZ, 0x1f, R8 ;  /* 0x0000001fff097819 */ /* 0x000fe20000011408 */
[----:B------:R-:W-:Y:S01]  /*1dd0*/  IMAD R0, R11, UR6, RZ ;  /* 0x000000060b007c24 */ /* 0x000fe2000f8e02ff */
[----:B------:R-:W-:Y:S01]  /*1de0*/  UISETP.LT.U32.AND UP0, UPT, UR43, 0x7, UP0 ;  /* 0x000000072b00788c */ /* 0x000fe20008701070 */
[----:B------:R-:W-:Y:S01]  /*1df0*/  ISETP.GE.OR P0, PT, R10, UR11, P0 ;  /* 0x0000000b0a007c0c */ /* 0x000fe20008706670 */
[----:B------:R-:W-:Y:S01]  /*1e00*/  @UP1 UIADD3 UR4, UR41, -UR5, URZ ;  /* 0x8000000529041290 */ /* 0x000fe2000fffe03f */
[C---:B------:R-:W-:Y:S01]  /*1e10*/  IMAD R3, R99.reuse, UR7, R0 ;  /* 0x0000000763037c24 */ /* 0x040fe2000f8e0200 */
[----:B------:R-:W-:Y:S01]  /*1e20*/  ULDC.64 UR8, c[0x0][0x5c8] ;  /* 0x0001720000087ab9 */ /* 0x000fe20000000a00 */
[----:B------:R-:W-:Y:S01]  /*1e30*/  IMAD.WIDE.U32 R4, R99, UR6, R8 ;  /* 0x0000000663047c25 */ /* 0x000fe2000f8e0008 */
[----:B------:R-:W-:-:S02]  /*1e40*/  USEL UR6, URZ, 0x1, !UP0 ;  /* 0x000000013f067887 */ /* 0x000fc4000c000000 */
[----:B------:R-:W-:Y:S01]  /*1e50*/  @UP1 ULEA.HI UR4, UR4, UR5, URZ, 0x1f ;  /* 0x0000000504041291 */ /* 0x000fe2000f8ff83f */
[----:B------:R-:W-:Y:S01]  /*1e60*/  IMAD.WIDE R100, R101, 0x80, R22 ;  /* 0x0000008065647825 */ /* 0x000fe200078e0216 */
[----:B------:R-:W-:Y:S02]  /*1e70*/  ULOP3.LUT UR40, UR40, UR6, URZ, 0x3c, !UPT ;  /* 0x0000000628287292 */ /* 0x000fe4000f8e3c3f */
[----:B------:R-:W-:Y:S01]  /*1e80*/  @UP1 USHF.R.U32.HI UR4, URZ, 0x2, UR4 ;  /* 0x000000023f041899 */ /* 0x000fe20008011604 */
[----:B------:R-:W-:Y:S02]  /*1e90*/  IMAD.IADD R5, R5, 0x1, R3 ;  /* 0x0000000105057824 */ /* 0x000fe400078e0203 */
[----:B------:R-:W-:Y:S01]  /*1ea0*/  IMAD R3, R101, UR8, RZ ;  /* 0x0000000865037c24 */ /* 0x000fe2000f8e02ff */
[----:B------:R-:W-:Y:S01]  /*1eb0*/  @UP1 ULOP3.LUT UR40, UR40, 0x1, UR4, 0x78, !UPT ;  /* 0x0000000128281892 */ /* 0x000fe2000f8e7804 */
[----:B------:R-:W-:-:S04]  /*1ec0*/  IMAD.WIDE.U32 R102, R100, UR8, R4 ;  /* 0x0000000864667c25 */ /* 0x000fc8000f8e0004 */
[----:B------:R-:W-:Y:S02]  /*1ed0*/  IMAD R7, R100, UR9, R3 ;  /* 0x0000000964077c24 */ /* 0x000fe4000f8e0203 */
[----:B------:R-:W-:Y:S01]  /*1ee0*/  IMAD.MOV.U32 R0, RZ, RZ, -0x1 ;  /* 0xffffffffff007424 */ /* 0x000fe200078e00ff */
[----:B------:R-:W-:Y:S06]  /*1ef0*/  @P0 BRA `(.L_x_28) ;  /* 0x00000040001c0947 */ /* 0x000fec0003800000 */
[----:B-----5:R-:W-:Y:S01]  /*1f00*/  FSETP.NEU.AND P0, PT, R88, RZ, PT ;  /* 0x000000ff5800720b */ /* 0x020fe20003f0d000 */
[----:B------:R-:W-:Y:S01]  /*1f10*/  IMAD.IADD R4, R89, 0x1, -R6 ;  /* 0x0000000159047824 */ /* 0x000fe200078e0a06 */
[----:B------:R-:W-:Y:S01]  /*1f20*/  BSSY B0, `(.L_x_28) ;  /* 0x0000404000007945 */ /* 0x000fe20003800000 */
[----:B------:R-:W-:Y:S02]  /*1f30*/  IMAD.IADD R3, R97, 0x1, -R10 ;  /* 0x0000000161037824 */ /* 0x000fe400078e0a0a */
[----:B------:R-:W-:Y:S01]  /*1f40*/  IMAD.IADD R113, R103, 0x1, R7 ;  /* 0x0000000167717824 */ /* 0x000fe200078e0207 */
[----:B------:R-:W-:-:S04]  /*1f50*/  ISETP.GT.AND P2, PT, R4, RZ, PT ;  /* 0x000000ff0400720c */ /* 0x000fc80003f44270 */
[----:B------:R-:W-:-:S03]  /*1f60*/  ISETP.GT.AND P1, PT, R3, RZ, P2 ;  /* 0x000000ff0300720c */ /* 0x000fc60001724270 */
[----:B------:R-:W-:Y:S10]  /*1f70*/  @!P0 BRA `(.L_x_29) ;  /* 0x0000002c00288947 */ /* 0x000ff40003800000 */
[----:B------:R-:W0:Y:S01]  /*1f80*/  LDC.64 R106, c[0x0][0x5b8] ;  /* 0x00016e00ff6a7b82 */ /* 0x000e220000000a00 */
[----:B------:R-:W-:-:S07]  /*1f90*/  ULDC.64 UR4, c[0x0][0x5c0] ;  /* 0x0001700000047ab9 */ /* 0x000fce0000000a00 */
[----:B------:R-:W1:Y:S08]  /*1fa0*/  LDC.64 R108, c[0x0][0x5b0] ;  /* 0x00016c00ff6c7b82 */ /* 0x000e700000000a00 */
[----:B------:R-:W2:Y:S01]  /*1fb0*/  LDC.64 R110, c[0x0][0x5a8] ;  /* 0x00016a00ff6e7b82 */ /* 0x000ea20000000a00 */
[-C--:B0-----:R-:W-:Y:S02]  /*1fc0*/  IMAD R6, R11, R106.reuse, RZ ;  /* 0x0000006a0b067224 */ /* 0x081fe400078e02ff */
[----:B------:R-:W-:-:S04]  /*1fd0*/  IMAD.WIDE.U32 R104, R99, R106, R8 ;  /* 0x0000006a63687225 */ /* 0x000fc800078e0008 */
[----:B------:R-:W-:Y:S02]  /*1fe0*/  IMAD R103, R99, R107, R6 ;  /* 0x0000006b63677224 */ /* 0x000fe400078e0206 */
[-C--:B-1----:R-:W-:Y:S02]  /*1ff0*/  IMAD R5, R101, R108.reuse, RZ ;  /* 0x0000006c65057224 */ /* 0x082fe400078e02ff */
[----:B------:R-:W-:Y:S02]  /*2000*/  IMAD.IADD R13, R105, 0x1, R103 ;  /* 0x00000001690d7824 */ /* 0x000fe400078e0267 */
[----:B------:R-:W-:Y:S02]  /*2010*/  IMAD.MOV.U32 R12, RZ, RZ, R104 ;  /* 0x000000ffff0c7224 */ /* 0x000fe400078e0068 */
[C---:B------:R-:W-:Y:S02]  /*2020*/  IMAD R107, R100.reuse, R109, R5 ;  /* 0x0000006d646b7224 */ /* 0x040fe400078e0205 */
[----:B------:R-:W-:-:S04]  /*2030*/  IMAD.WIDE.U32 R6, R100, R108, R12 ;  /* 0x0000006c64067225 */ /* 0x000fc800078e000c */
[----:B------:R-:W-:Y:S01]  /*2040*/  IMAD.IADD R5, R7, 0x1, R107 ;  /* 0x0000000107057824 */ /* 0x000fe200078e026b */
[----:B--2---:R-:W-:-:S04]  /*2050*/  LEA R14, P0, R6, R110, 0x1 ;  /* 0x0000006e060e7211 */ /* 0x004fc800078008ff */
[----:B------:R-:W-:-:S05]  /*2060*/  LEA.HI.X R15, R6, R111, R5, 0x1, P0 ;  /* 0x0000006f060f7211 */ /* 0x000fca00000f0c05 */
[----:B------:R0:W2:Y:S01]  /*2070*/  @P1 LDG.E.LTC128B.U16 R5, desc[UR38][R14.64] ;  /* 0x000000260e051981 */ /* 0x0000a2000c1e1520 */
[----:B------:R-:W-:Y:S01]  /*2080*/  LEA R10, P0, R102, UR4, 0x1 ;  /* 0x00000004660a7c11 */ /* 0x000fe2000f8008ff */
[----:B------:R-:W-:Y:S01]  /*2090*/  IMAD.WIDE.U32 R6, R100, R108, R8 ;  /* 0x0000006c64067225 */ /* 0x000fe200078e0008 */
[----:B------:R-:W-:Y:S03]  /*20a0*/  BSSY B1, `(.L_x_30) ;  /* 0x0000012000017945 */ /* 0x000fe60003800000 */
[----:B------:R-:W-:Y:S02]  /*20b0*/  IMAD.IADD R7, R107, 0x1, R7 ;  /* 0x000000016b077824 */ /* 0x000fe400078e0207 */
[----:B------:R-:W-:Y:S01]  /*20c0*/  IMAD.WIDE.U32 R20, R99, R106, R6 ;  /* 0x0000006a63147225 */ /* 0x000fe200078e0006 */
[----:B0-----:R-:W-:-:S03]  /*20d0*/  SHF.L.U64.HI R15, R108, 0x3, R109 ;  /* 0x000000036c0f7819 */ /* 0x001fc6000001026d */
[----:B------:R-:W-:Y:S01]  /*20e0*/  IMAD.IADD R7, R103, 0x1, R21 ;  /* 0x0000000167077824 */ /* 0x000fe200078e0215 */
[----:B------:R-:W-:Y:S01]  /*20f0*/  LEA R6, P4, R20, R110, 0x1 ;  /* 0x0000006e14067211 */ /* 0x000fe200078808ff */
[----:B------:R-:W-:-:S03]  /*2100*/  IMAD.SHL.U32 R14, R108, 0x8, RZ ;  /* 0x000000086c0e7824 */ /* 0x000fc600078e00ff */
[----:B------:R-:W-:Y:S01]  /*2110*/  LEA.HI.X R7, R20, R111, R7, 0x1, P4 ;  /* 0x0000006f14077211 */ /* 0x000fe200020f0c07 */
[----:B--2---:R-:W-:-:S05]  /*2120*/  HADD2.F32 R11, -RZ, R5.H0_H0 ;  /* 0x20000005ff0b7230 */ /* 0x004fca0000004100 */
[----:B------:R-:W-:-:S04]  /*2130*/  FMUL R11, R11, R88 ;  /* 0x000000580b0b7220 */ /* 0x000fc80000400000 */
[----:B------:R-:W-:Y:S01]  /*2140*/  FFMA R24, R24, R19, R11 ;  /* 0x0000001318187223 */ /* 0x000fe2000000000b */
[----:B------:R-:W-:Y:S02]  /*2150*/  LEA.HI.X R11, R102, UR5, R113, 0x1, P0 ;  /* 0x00000005660b7c11 */ /* 0x000fe400080f0c71 */
[----:B------:R-:W-:Y:S02]  /*2160*/  ISETP.GT.AND P0, PT, R4, 0x1, PT ;  /* 0x000000010400780c */ /* 0x000fe40003f04270 */
[----:B------:R-:W-:Y:S02]  /*2170*/  F2FP.F16.F32.PACK_AB R24, RZ, R24 ;  /* 0x00000018ff18723e */ /* 0x000fe400000000ff */
[----:B------:R-:W-:-:S03]  /*2180*/  ISETP.GT.AND P3, PT, R3, RZ, P0 ;  /* 0x000000ff0300720c */ /* 0x000fc60000764270 */
[----:B------:R0:W-:Y:S10]  /*2190*/  @P1 STG.E.U16 desc[UR38][R10.64], R24 ;  /* 0x000000180a001986 */ /* 0x0001f4000c101526 */
[----:B------:R-:W-:Y:S05]  /*21a0*/  @!P3 BRA `(.L_x_31) ;  /* 0x000000000004b947 */ /* 0x000fea0003800000 */
[----:B------:R1:W5:Y:S02]  /*21b0*/  LDG.E.LTC128B.U16 R5, desc[UR38][R6.64+0x2] ;  /* 0x0000022606057981 */ /* 0x000364000c1e1520 */
.L_x_31:
[----:B------:R-:W-:Y:S05]  /*21c0*/  BSYNC B1 ;  /* 0x0000000000017941 */ /* 0x000fea0003800000 */
.L_x_30:
[----:B-----5:R-:W-:Y:S01]  /*21d0*/  HADD2.F32 R101, -RZ, R5.H0_H0 ;  /* 0x20000005ff657230 */ /* 0x020fe20000004100 */
[----:B------:R-:W-:Y:S01]  /*21e0*/  ISETP.GT.AND P2, PT, R3, 0x8, P2 ;  /* 0x000000080300780c */ /* 0x000fe20001744270 */
[----:B------:R-:W-:Y:S01]  /*21f0*/  IMAD.WIDE.U32 R20, R100, R108, R14 ;  /* 0x0000006c64147225 */ /* 0x000fe200078e000e */
[----:B0-----:R-:W-:-:S03]  /*2200*/  PRMT R24, R5, 0x7610, R24 ;  /* 0x0000761005187816 */ /* 0x001fc60000000018 */
[----:B------:R-:W-:Y:S01]  /*2210*/  FMUL R12, R101, R88 ;  /* 0x00000058650c7220 */ /* 0x000fe20000400000 */
[----:B------:R-:W-:Y:S01]  /*2220*/  IMAD.IADD R107, R107, 0x1, R21 ;  /* 0x000000016b6b7824 */ /* 0x000fe200078e0215 */
[----:B------:R-:W-:Y:S02]  /*2230*/  IADD3 R104, P1, R104, R20, RZ ;  /* 0x0000001468687210 */ /* 0x000fe40007f3e0ff */
[----:B------:R-:W-:-:S03]  /*2240*/  FFMA R12, R25, R19, R12 ;  /* 0x00000013190c7223 */ /* 0x000fc6000000000c */
[----:B------:R-:W-:Y:S01]  /*2250*/  IMAD.X R13, R107, 0x1, R13, P1 ;  /* 0x000000016b0d7824 */ /* 0x000fe200008e060d */
[C---:B------:R-:W-:Y:S02]  /*2260*/  LEA R14, P1, R104.reuse, R110, 0x1 ;  /* 0x0000006e680e7211 */ /* 0x040fe400078208ff */
[----:B------:R-:W-:Y:S02]  /*2270*/  F2FP.F16.F32.PACK_AB R12, RZ, R12 ;  /* 0x0000000cff0c723e */ /* 0x000fe400000000ff */
[----:B------:R-:W-:Y:S02]  /*2280*/  LEA.HI.X R15, R104, R111, R13, 0x1, P1 ;  /* 0x0000006f680f7211 */ /* 0x000fe400008f0c0d */
[----:B------:R-:W-:-:S05]  /*2290*/  PRMT R21, R12, 0x7610, R21 ;  /* 0x000076100c157816 */ /* 0x000fca0000000015 */
[----:B------:R0:W-:Y:S04]  /*22a0*/  @P3 STG.E.U16 desc[UR38][R10.64+0x2], R21 ;  /* 0x000002150a003986 */ /* 0x0001e8000c101526 */
[----:B------:R-:W2:Y:S01]  /*22b0*/  @P2 LDG.E.LTC128B.U16 R24, desc[UR38][R14.64] ;  /* 0x000000260e182981 */ /* 0x000ea2000c1e1520 */
[----:B------:R-:W-:Y:S01]  /*22c0*/  IADD3 R20, P1, R8, R20, RZ ;  /* 0x0000001408147210 */ /* 0x000fe20007f3e0ff */
[----:B------:R-:W-:Y:S01]  /*22d0*/  BSSY B1, `(.L_x_32) ;  /* 0x0000011000017945 */ /* 0x000fe20003800000 */
[C---:B------:R-:W-:Y:S02]  /*22e0*/  SHF.L.U64.HI R13, R92.reuse, 0x1, R91 ;  /* 0x000000015c0d7819 */ /* 0x040fe4000001025b */
[----:B------:R-:W-:Y:S01]  /*22f0*/  ISETP.GT.AND P0, PT, R3, 0x8, P0 ;  /* 0x000000080300780c */ /* 0x000fe20000704270 */
[----:B0-----:R-:W-:Y:S01]  /*2300*/  IMAD.X R21, R9, 0x1, R107, P1 ;  /* 0x0000000109157824 */ /* 0x001fe200008e066b */
[----:B------:R-:W-:Y:S01]  /*2310*/  LEA R12, P1, R92, R10, 0x1 ;  /* 0x0000000a5c0c7211 */ /* 0x000fe200078208ff */
[----:B------:R-:W-:-:S04]  /*2320*/  IMAD.WIDE.U32 R20, R99, R106, R20 ;  /* 0x0000006a63147225 */ /* 0x000fc800078e0014 */
[----:B------:R-:W-:Y:S01]  /*2330*/  IMAD.X R13, R13, 0x1, R11, P1 ;  /* 0x000000010d0d7824 */ /* 0x000fe200008e060b */
[----:B------:R-:W-:Y:S01]  /*2340*/  LEA R8, P3, R20, R110, 0x1 ;  /* 0x0000006e14087211 */ /* 0x000fe200078608ff */
[----:B------:R-:W-:-:S05]  /*2350*/  IMAD.IADD R9, R103, 0x1, R21 ;  /* 0x0000000167097824 */ /* 0x000fca00078e0215 */
[----:B------:R-:W-:Y:S01]  /*2360*/  LEA.HI.X R9, R20, R111, R9, 0x1, P3 ;  /* 0x0000006f14097211 */ /* 0x000fe200018f0c09 */
[----:B--2---:R-:W-:-:S05]  /*2370*/  HADD2.F32 R5, -RZ, R24.H0_H0 ;  /* 0x20000018ff057230 */ /* 0x004fca0000004100 */
[----:B------:R-:W-:-:S04]  /*2380*/  FMUL R5, R5, R88 ;  /* 0x0000005805057220 */ /* 0x000fc80000400000 */
[----:B------:R-:W-:-:S05]  /*2390*/  FFMA R5, R26, R19, R5 ;  /* 0x000000131a057223 */ /* 0x000fca0000000005 */
[----:B------:R-:W-:-:S05]  /*23a0*/  F2FP.F16.F32.PACK_AB R5, RZ, R5 ;  /* 0x00000005ff05723e */ /* 0x000fca00000000ff */
[----:B------:R0:W-:Y:S01]  /*23b0*/  @P2 STG.E.U16 desc[UR38][R12.64], R5 ;  /* 0x000000050c002986 */ /* 0x0001e2000c101526 */
[----:B------:R-:W-:Y:S05]  /*23c0*/  @!P0 BRA `(.L_x_33) ;  /* 0x0000000000048947 */ /* 0x000fea0003800000 */
[----:B------:R2:W5:Y:S02]  /*23d0*/  LDG.E.LTC128B.U16 R24, desc[UR38][R8.64+0x2] ;  /* 0x0000022608187981 */ /* 0x000564000c1e1520 */
.L_x_33:
[----:B------:R-:W-:Y:S05]  /*23e0*/  BSYNC B1 ;  /* 0x0000000000017941 */ /* 0x000fea0003800000 */
.L_x_32:
[----:B0----5:R-:W-:Y:S01]  /*23f0*/  HADD2.F32 R5, -RZ, R24.H0_H0 ;  /* 0x20000018ff057230 */ /* 0x021fe20000004100 */
[----:B------:R-:W-:Y:S01]  /*2400*/  ISETP.GT.AND P1, PT, R4, 0x8, PT ;  /* 0x000000080400780c */ /* 0x000fe20003f24270 */
[----:B------:R-:W-:Y:S03]  /*2410*/  BSSY B1, `(.L_x_34) ;  /* 0x0000008000017945 */ /* 0x000fe60003800000 */
[----:B------:R-:W-:Y:S01]  /*2420*/  FMUL R14, R5, R88 ;  /* 0x00000058050e7220 */ /* 0x000fe20000400000 */
[----:B------:R-:W-:-:S03]  /*2430*/  ISETP.GT.AND P2, PT, R3, RZ, P1 ;  /* 0x000000ff0300720c */ /* 0x000fc60000f44270 */
[----:B------:R-:W-:-:S05]  /*2440*/  FFMA R14, R27, R19, R14 ;  /* 0x000000131b0e7223 */ /* 0x000fca000000000e */
[----:B------:R-:W-:-:S05]  /*2450*/  F2FP.F16.F32.PACK_AB R14, RZ, R14 ;  /* 0x0000000eff0e723e */ /* 0x000fca00000000ff */
[----:B------:R0:W-:Y:S01]  /*2460*/  @P0 STG.E.U16 desc[UR38][R12.64+0x2], R14 ;  /* 0x0000020e0c000986 */ /* 0x0001e2000c101526 */
[----:B------:R-:W-:Y:S05]  /*2470*/  @!P2 BRA `(.L_x_35) ;  /* 0x000000000004a947 */ /* 0x000fea0003800000 */
[----:B------:R3:W5:Y:S02]  /*2480*/  LDG.E.LTC128B.U16 R24, desc[UR38][R6.64+0x10] ;  /* 0x0000102606187981 */ /* 0x000764000c1e1520 */
.L_x_35:
[----:B------:R-:W-:Y:S05]  /*2490*/  BSYNC B1 ;  /* 0x0000000000017941 */ /* 0x000fea0003800000 */
.L_x_34:
[----:B-----5:R-:W-:Y:S01]  /*24a0*/  HADD2.F32 R5, -RZ, R24.H0_H0 ;  /* 0x20000018ff057230 */ /* 0x020fe20000004100 */
        /* <DEDUP_REMOVED lines=9> */
.L_x_37:
[----:B------:R-:W-:Y:S05]  /*2540*/  BSYNC B1 ;  /* 0x0000000000017941 */ /* 0x000fea0003800000 */
.L_x_36:
[----:B----45:R-:W-:Y:S01]  /*2550*/  HADD2.F32 R5, -RZ, R24.H0_H0 ;  /* 0x20000018ff057230 */ /* 0x030fe20000004100 */
[----:B------:R-:W-:Y:S01]  /*2560*/  ISETP.GT.AND P1, PT, R3, 0x8, P1 ;  /* 0x000000080300780c */ /* 0x000fe20000f24270 */
[----:B------:R-:W-:Y:S03]  /*2570*/  BSSY B1, `(.L_x_38) ;  /* 0x0000007000017945 */ /* 0x000fe60003800000 */
[----:B0-----:R-:W-:-:S04]  /*2580*/  FMUL R14, R5, R88 ;  /* 0x00000058050e7220 */ /* 0x001fc80000400000 */
[----:B------:R-:W-:-:S05]  /*2590*/  FFMA R14, R29, R19, R14 ;  /* 0x000000131d0e7223 */ /* 0x000fca000000000e */
[----:B------:R-:W-:-:S05]  /*25a0*/  F2FP.F16.F32.PACK_AB R14, RZ, R14 ;  /* 0x0000000eff0e723e */ /* 0x000fca00000000ff */
[----:B------:R0:W-:Y:S01]  /*25b0*/  @P3 STG.E.U16 desc[UR38][R10.64+0x12], R14 ;  /* 0x0000120e0a003986 */ /* 0x0001e2000c101526 */
[----:B------:R-:W-:Y:S05]  /*25c0*/  @!P1 BRA `(.L_x_39) ;  /* 0x0000000000049947 */ /* 0x000fea0003800000 */
[----:B------:R4:W5:Y:S02]  /*25d0*/  LDG.E.LTC128B.U16 R24, desc[UR38][R8.64+0x10] ;  /* 0x0000102608187981 */ /* 0x000964000c1e1520 */
.L_x_39:
[----:B------:R-:W-:Y:S05]  /*25e0*/  BSYNC B1 ;  /* 0x0000000000017941 */ /* 0x000fea0003800000 */
.L_x_38:
[----:B-----5:R-:W-:Y:S01]  /*25f0*/  HADD2.F32 R5, -RZ, R24.H0_H0 ;  /* 0x20000018ff057230 */ /* 0x020fe20000004100 */
[----:B------:R-:W-:Y:S01]  /*2600*/  ISETP.GT.AND P0, PT, R3, 0x8, P0 ;  /* 0x000000080300780c */ /* 0x000fe20000704270 */
[----:B------:R-:W-:Y:S03]  /*2610*/  BSSY B1, `(.L_x_40) ;  /* 0x0000007000017945 */ /* 0x000fe60003800000 */
[----:B------:R-:W-:-:S04]  /*2620*/  FMUL R5, R5, R88 ;  /* 0x0000005805057220 */ /* 0x000fc80000400000 */
[----:B------:R-:W-:-:S05]  /*2630*/  FFMA R5, R30, R19, R5 ;  /* 0x000000131e057223 */ /* 0x000fca0000000005 */
[----:B------:R-:W-:-:S05]  /*2640*/  F2FP.F16.F32.PACK_AB R5, RZ, R5 ;  /* 0x00000005ff05723e */ /* 0x000fca00000000ff */
[----:B------:R0:W-:Y:S01]  /*2650*/  @P1 STG.E.U16 desc[UR38][R12.64+0x10], R5 ;  /* 0x000010050c001986 */ /* 0x0001e2000c101526 */
[----:B------:R-:W-:Y:S05]  /*2660*/  @!P0 BRA `(.L_x_41) ;  /* 0x0000000000048947 */ /* 0x000fea0003800000 */
[----:B------:R0:W5:Y:S02]  /*2670*/  LDG.E.LTC128B.U16 R24, desc[UR38][R8.64+0x12] ;  /* 0x0000122608187981 */ /* 0x000164000c1e1520 */
.L_x_41:
[----:B------:R-:W-:Y:S05]  /*2680*/  BSYNC B1 ;  /* 0x0000000000017941 */ /* 0x000fea0003800000 */
.L_x_40:
        /* <DEDUP_REMOVED lines=10> */
.L_x_43:
[----:B------:R-:W-:Y:S05]  /*2730*/  BSYNC B1 ;  /* 0x0000000000017941 */ /* 0x000fea0003800000 */
.L_x_42:
        /* <DEDUP_REMOVED lines=10> */
.L_x_45:
[----:B------:R-:W-:Y:S05]  /*27e0*/  BSYNC B1 ;  /* 0x0000000000017941 */ /* 0x000fea0003800000 */
.L_x_44:
[----:B0----5:R-:W-:Y:S01]  /*27f0*/  HADD2.F32 R5, -RZ, R24.H0_H0 ;  /* 0x20000018ff057230 */ /* 0x021fe20000004100 */
        /* <DEDUP_REMOVED lines=8> */
.L_x_47:
[----:B------:R-:W-:Y:S05]  /*2880*/  BSYNC B1 ;  /* 0x0000000000017941 */ /* 0x000fea0003800000 */
.L_x_46:
        /* <DEDUP_REMOVED lines=9> */
.L_x_49:
[----:B------:R-:W-:Y:S05]  /*2920*/  BSYNC B1 ;  /* 0x0000000000017941 */ /* 0x000fea0003800000 */
.L_x_48:
        /* <DEDUP_REMOVED lines=10> */
.L_x_51:
[----:B------:R-:W-:Y:S05]  /*29d0*/  BSYNC B1 ;  /* 0x0000000000017941 */ /* 0x000fea0003800000 */
.L_x_50:
        /* <DEDUP_REMOVED lines=10> */
.L_x_53:
[----:B------:R-:W-:Y:S05]  /*2a80*/  BSYNC B1 ;  /* 0x0000000000017941 */ /* 0x000fea0003800000 */
.L_x_52:
        /* <DEDUP_REMOVED lines=9> */
.L_x_55:
[----:B------:R-:W-:Y:S05]  /*2b20*/  BSYNC B1 ;  /* 0x0000000000017941 */ /* 0x000fea0003800000 */
.L_x_54:
        /* <DEDUP_REMOVED lines=9> */
.L_x_57:
[----:B------:R-:W-:Y:S05]  /*2bc0*/  BSYNC B1 ;  /* 0x0000000000017941 */ /* 0x000fea0003800000 */
.L_x_56:
        /* <DEDUP_REMOVED lines=10> */
.L_x_59:
[----:B------:R-:W-:Y:S05]  /*2c70*/  BSYNC B1 ;  /* 0x0000000000017941 */ /* 0x000fea0003800000 */
.L_x_58:
        /* <DEDUP_REMOVED lines=10> */
.L_x_61:
[----:B------:R-:W-:Y:S05]  /*2d20*/  BSYNC B1 ;  /* 0x0000000000017941 */ /* 0x000fea0003800000 */
.L_x_60:
        /* <DEDUP_REMOVED lines=9> */
.L_x_63:
[----:B------:R-:W-:Y:S05]  /*2dc0*/  BSYNC B1 ;  /* 0x0000000000017941 */ /* 0x000fea0003800000 */
.L_x_62:
        /* <DEDUP_REMOVED lines=9> */
.L_x_65:
[----:B------:R-:W-:Y:S05]  /*2e60*/  BSYNC B1 ;  /* 0x0000000000017941 */ /* 0x000fea0003800000 */
.L_x_64:
        /* <DEDUP_REMOVED lines=10> */
.L_x_67:
[----:B------:R-:W-:Y:S05]  /*2f10*/  BSYNC B1 ;  /* 0x0000000000017941 */ /* 0x000fea0003800000 */
.L_x_66:
        /* <DEDUP_REMOVED lines=10> */
.L_x_69:
[----:B------:R-:W-:Y:S05]  /*2fc0*/  BSYNC B1 ;  /* 0x0000000000017941 */ /* 0x000fea0003800000 */
.L_x_68:
        /* <DEDUP_REMOVED lines=9> */
.L_x_71:
[----:B------:R-:W-:Y:S05]  /*3060*/  BSYNC B1 ;  /* 0x0000000000017941 */ /* 0x000fea0003800000 */
.L_x_70:
        /* <DEDUP_REMOVED lines=9> */
.L_x_73:
[----:B------:R-:W-:Y:S05]  /*3100*/  BSYNC B1 ;  /* 0x0000000000017941 */ /* 0x000fea0003800000 */
.L_x_72:
        /* <DEDUP_REMOVED lines=10> */
.L_x_75:
[----:B------:R-:W-:Y:S05]  /*31b0*/  BSYNC B1 ;  /* 0x0000000000017941 */ /* 0x000fea0003800000 */
.L_x_74:
        /* <DEDUP_REMOVED lines=10> */
.L_x_77:
[----:B------:R-:W-:Y:S05]  /*3260*/  BSYNC B1 ;  /* 0x0000000000017941 */ /* 0x000fea0003800000 */
.L_x_76:
        /* <DEDUP_REMOVED lines=9> */
.L_x_79:
[----:B------:R-:W-:Y:S05]  /*3300*/  BSYNC B1 ;  /* 0x0000000000017941 */ /* 0x000fea0003800000 */
.L_x_78:
        /* <DEDUP_REMOVED lines=9> */
.L_x_81:
[----:B------:R-:W-:Y:S05]  /*33a0*/  BSYNC B1 ;  /* 0x0000000000017941 */ /* 0x000fea0003800000 */
.L_x_80:
        /* <DEDUP_REMOVED lines=10> */
.L_x_83:
[----:B------:R-:W-:Y:S05]  /*3450*/  BSYNC B1 ;  /* 0x0000000000017941 */ /* 0x000fea0003800000 */
.L_x_82:
        /* <DEDUP_REMOVED lines=10> */
.L_x_85:
[----:B------:R-:W-:Y:S05]  /*3500*/  BSYNC B1 ;  /* 0x0000000000017941 */ /* 0x000fea0003800000 */
.L_x_84:
        /* <DEDUP_REMOVED lines=9> */
.L_x_87:
[----:B------:R-:W-:Y:S05]  /*35a0*/  BSYNC B1 ;  /* 0x0000000000017941 */ /* 0x000fea0003800000 */
.L_x_86:
        /* <DEDUP_REMOVED lines=9> */
.L_x_89:
[----:B------:R-:W-:Y:S05]  /*3640*/  BSYNC B1 ;  /* 0x0000000000017941 */ /* 0x000fea0003800000 */
.L_x_88:
        /* <DEDUP_REMOVED lines=10> */
.L_x_91:
[----:B------:R-:W-:Y:S05]  /*36f0*/  BSYNC B1 ;  /* 0x0000000000017941 */ /* 0x000fea0003800000 */
.L_x_90:
        /* <DEDUP_REMOVED lines=10> */
.L_x_93:
[----:B------:R-:W-:Y:S05]  /*37a0*/  BSYNC B1 ;  /* 0x0000000000017941 */ /* 0x000fea0003800000 */
.L_x_92:
        /* <DEDUP_REMOVED lines=9> */
.L_x_95:
[----:B------:R-:W-:Y:S05]  /*3840*/  BSYNC B1 ;  /* 0x0000000000017941 */ /* 0x000fea0003800000 */
.L_x_94:
        /* <DEDUP_REMOVED lines=9> */
.L_x_97:
[----:B------:R-:W-:Y:S05]  /*38e0*/  BSYNC B1 ;  /* 0x0000000000017941 */ /* 0x000fea0003800000 */
.L_x_96:
        /* <DEDUP_REMOVED lines=10> */
.L_x_99:
[----:B------:R-:W-:Y:S05]  /*3990*/  BSYNC B1 ;  /* 0x0000000000017941 */ /* 0x000fea0003800000 */
.L_x_98:
        /* <DEDUP_REMOVED lines=10> */
.L_x_101:
[----:B------:R-:W-:Y:S05]  /*3a40*/  BSYNC B1 ;  /* 0x0000000000017941 */ /* 0x000fea0003800000 */
.L_x_100:
        /* <DEDUP_REMOVED lines=9> */
.L_x_103:
[----:B------:R-:W-:Y:S05]  /*3ae0*/  BSYNC B1 ;  /* 0x0000000000017941 */ /* 0x000fea0003800000 */
.L_x_102:
        /* <DEDUP_REMOVED lines=9> */
.L_x_105:
[----:B------:R-:W-:Y:S05]  /*3b80*/  BSYNC B1 ;  /* 0x0000000000017941 */ /* 0x000fea0003800000 */
.L_x_104:
        /* <DEDUP_REMOVED lines=10> */
.L_x_107:
[----:B------:R-:W-:Y:S05]  /*3c30*/  BSYNC B1 ;  /* 0x0000000000017941 */ /* 0x000fea0003800000 */
.L_x_106:
        /* <DEDUP_REMOVED lines=10> */
.L_x_109:
[----:B------:R-:W-:Y:S05]  /*3ce0*/  BSYNC B1 ;  /* 0x0000000000017941 */ /* 0x000fea0003800000 */
.L_x_108:
        /* <DEDUP_REMOVED lines=9> */
.L_x_111:
[----:B------:R-:W-:Y:S05]  /*3d80*/  BSYNC B1 ;  /* 0x0000000000017941 */ /* 0x000fea0003800000 */
.L_x_110:
        /* <DEDUP_REMOVED lines=9> */
.L_x_113:
[----:B------:R-:W-:Y:S05]  /*3e20*/  BSYNC B1 ;  /* 0x0000000000017941 */ /* 0x000fea0003800000 */
.L_x_112:
        /* <DEDUP_REMOVED lines=10> */
.L_x_115:
[----:B------:R-:W-:Y:S05]  /*3ed0*/  BSYNC B1 ;  /* 0x0000000000017941 */ /* 0x000fea0003800000 */
.L_x_114:
        /* <DEDUP_REMOVED lines=10> */
.L_x_117:
[----:B------:R-:W-:Y:S05]  /*3f80*/  BSYNC B1 ;  /* 0x0000000000017941 */ /* 0x000fea0003800000 */
.L_x_116:
        /* <DEDUP_REMOVED lines=9> */
.L_x_119:
[----:B------:R-:W-:Y:S05]  /*4020*/  BSYNC B1 ;  /* 0x0000000000017941 */ /* 0x000fea0003800000 */
.L_x_118:
        /* <DEDUP_REMOVED lines=9> */
.L_x_121:
[----:B------:R-:W-:Y:S05]  /*40c0*/  BSYNC B1 ;  /* 0x0000000000017941 */ /* 0x000fea0003800000 */
.L_x_120:
        /* <DEDUP_REMOVED lines=10> */
.L_x_123:
[----:B------:R-:W-:Y:S05]  /*4170*/  BSYNC B1 ;  /* 0x0000000000017941 */ /* 0x000fea0003800000 */
.L_x_122:
        /* <DEDUP_REMOVED lines=10> */
.L_x_125:
[----:B------:R-:W-:Y:S05]  /*4220*/  BSYNC B1 ;  /* 0x0000000000017941 */ /* 0x000fea0003800000 */
.L_x_124:
        /* <DEDUP_REMOVED lines=9> */
.L_x_127:
[----:B------:R-:W-:Y:S05]  /*42c0*/  BSYNC B1 ;  /* 0x0000000000017941 */ /* 0x000fea0003800000 */
.L_x_126:
        /* <DEDUP_REMOVED lines=9> */
.L_x_129:
[----:B------:R-:W-:Y:S05]  /*4360*/  BSYNC B1 ;  /* 0x0000000000017941 */ /* 0x000fea0003800000 */
.L_x_128:
        /* <DEDUP_REMOVED lines=10> */
.L_x_131:
[----:B------:R-:W-:Y:S05]  /*4410*/  BSYNC B1 ;  /* 0x0000000000017941 */ /* 0x000fea0003800000 */
.L_x_130:
        /* <DEDUP_REMOVED lines=10> */
.L_x_133:
[----:B------:R-:W-:Y:S05]  /*44c0*/  BSYNC B1 ;  /* 0x0000000000017941 */ /* 0x000fea0003800000 */
.L_x_132:
        /* <DEDUP_REMOVED lines=9> */
.L_x_135:
[----:B------:R-:W-:Y:S05]  /*4560*/  BSYNC B1 ;  /* 0x0000000000017941 */ /* 0x000fea0003800000 */
.L_x_134:
        /* <DEDUP_REMOVED lines=9> */
.L_x_137:
[----:B------:R-:W-:Y:S05]  /*4600*/  BSYNC B1 ;  /* 0x0000000000017941 */ /* 0x000fea0003800000 */
.L_x_136:
        /* <DEDUP_REMOVED lines=10> */
.L_x_139:
[----:B------:R-:W-:Y:S05]  /*46b0*/  BSYNC B1 ;  /* 0x0000000000017941 */ /* 0x000fea0003800000 */
.L_x_138:
        /* <DEDUP_REMOVED lines=10> */
.L_x_141:
[----:B------:R-:W-:Y:S05]  /*4760*/  BSYNC B1 ;  /* 0x0000000000017941 */ /* 0x000fea0003800000 */
.L_x_140:
        /* <DEDUP_REMOVED lines=9> */
.L_x_143:
[----:B------:R-:W-:Y:S05]  /*4800*/  BSYNC B1 ;  /* 0x0000000000017941 */ /* 0x000fea0003800000 */
.L_x_142:
        /* <DEDUP_REMOVED lines=9> */
.L_x_145:
[----:B------:R-:W-:Y:S05]  /*48a0*/  BSYNC B1 ;  /* 0x0000000000017941 */ /* 0x000fea0003800000 */
.L_x_144:
        /* <DEDUP_REMOVED lines=10> */
.L_x_147:
[----:B------:R-:W-:Y:S05]  /*4950*/  BSYNC B1 ;  /* 0x0000000000017941 */ /* 0x000fea0003800000 */
.L_x_146:
[----:B-----5:R-:W-:Y:S01]  /*4960*/  HADD2.F32 R5, -RZ, R24.H0_H0 ;  /* 0x20000018ff057230 */ /* 0x020fe20000004100 */
[----:B------:R-:W-:Y:S01]  /*4970*/  ISETP.GT.AND P0, PT, R4, 0x79, PT ;  /* 0x000000790400780c */ /* 0x000fe20003f04270 */
[----:B------:R-:W-:Y:S01]  /*4980*/  @P2 IMAD.MOV.U32 R4, RZ, RZ, R10 ;  /* 0x000000ffff042224 */ /* 0x000fe200078e000a */
[----:B------:R-:W-:Y:S02]  /*4990*/  BSSY B1, `(.L_x_148) ;  /* 0x000000a000017945 */ /* 0x000fe40003800000 */
[----:B------:R-:W-:Y:S01]  /*49a0*/  FMUL R5, R5, R88 ;  /* 0x0000005805057220 */ /* 0x000fe20000400000 */
[----:B------:R-:W-:-:S03]  /*49b0*/  ISETP.GT.AND P3, PT, R3, RZ, P0 ;  /* 0x000000ff0300720c */ /* 0x000fc60000764270 */
[----:B------:R-:W-:-:S05]  /*49c0*/  FFMA R5, R84, R19, R5 ;  /* 0x0000001354057223 */ /* 0x000fca0000000005 */
[----:B------:R-:W-:-:S04]  /*49d0*/  F2FP.F16.F32.PACK_AB R5, RZ, R5 ;  /* 0x00000005ff05723e */ /* 0x000fc800000000ff */
[----:B0-----:R-:W-:Y:S01]  /*49e0*/  PRMT R14, R5, 0x7610, R14 ;  /* 0x00007610050e7816 */ /* 0x001fe2000000000e */
[----:B------:R-:W-:-:S05]  /*49f0*/  @P2 IMAD.MOV.U32 R5, RZ, RZ, R11 ;  /* 0x000000ffff052224 */ /* 0x000fca00078e000b */
[----:B------:R0:W-:Y:S01]  /*4a00*/  @P2 STG.E.U16 desc[UR38][R4.64+0xf0], R14 ;  /* 0x0000f00e04002986 */ /* 0x0001e2000c101526 */
[----:B------:R-:W-:Y:S05]  /*4a10*/  @!P3 BRA `(.L_x_149) ;  /* 0x000000000004b947 */ /* 0x000fea0003800000 */
[----:B------:R0:W5:Y:S02]  /*4a20*/  LDG.E.LTC128B.U16 R24, desc[UR38][R6.64+0xf2] ;  /* 0x0000f22606187981 */ /* 0x000164000c1e1520 */
.L_x_149:
[----:B------:R-:W-:Y:S05]  /*4a30*/  BSYNC B1 ;  /* 0x0000000000017941 */ /* 0x000fea0003800000 */
.L_x_148:
        /* <DEDUP_REMOVED lines=9> */
.L_x_151:
[----:B------:R-:W-:Y:S05]  /*4ad0*/  BSYNC B1 ;  /* 0x0000000000017941 */ /* 0x000fea0003800000 */
.L_x_150:
[----:B-----5:R-:W-:Y:S01]  /*4ae0*/  HADD2.F32 R5, -RZ, R24.H0_H0 ;  /* 0x20000018ff057230 */ /* 0x020fe20000004100 */
[----:B------:R-:W-:Y:S01]  /*4af0*/  ISETP.GT.AND P0, PT, R3, 0x8, P0 ;  /* 0x000000080300780c */ /* 0x000fe20000704270 */
[----:B0-----:R-:W-:Y:S01]  /*4b00*/  @P1 IMAD.MOV.U32 R4, RZ, RZ, R12 ;  /* 0x000000ffff041224 */ /* 0x001fe200078e000c */
[----:B------:R-:W-:Y:S02]  /*4b10*/  BSSY B1, `(.L_x_152) ;  /* 0x0000009000017945 */ /* 0x000fe40003800000 */
[----:B------:R-:W-:-:S04]  /*4b20*/  FMUL R5, R5, R88 ;  /* 0x0000005805057220 */ /* 0x000fc80000400000 */
[----:B------:R-:W-:-:S05]  /*4b30*/  FFMA R5, R86, R19, R5 ;  /* 0x0000001356057223 */ /* 0x000fca0000000005 */
[----:B------:R-:W-:-:S04]  /*4b40*/  F2FP.F16.F32.PACK_AB R5, RZ, R5 ;  /* 0x00000005ff05723e */ /* 0x000fc800000000ff */
[----:B-1-3--:R-:W-:Y:S01]  /*4b50*/  PRMT R6, R5, 0x7610, R6 ;  /* 0x0000761005067816 */ /* 0x00afe20000000006 */
[----:B------:R-:W-:-:S05]  /*4b60*/  @P1 IMAD.MOV.U32 R5, RZ, RZ, R13 ;  /* 0x000000ffff051224 */ /* 0x000fca00078e000d */
[----:B------:R0:W-:Y:S01]  /*4b70*/  @P1 STG.E.U16 desc[UR38][R4.64+0xf0], R6 ;  /* 0x0000f00604001986 */ /* 0x0001e2000c101526 */
[----:B------:R-:W-:Y:S05]  /*4b80*/  @!P0 BRA `(.L_x_153) ;  /* 0x0000000000048947 */ /* 0x000fea0003800000 */
[----:B------:R1:W5:Y:S02]  /*4b90*/  LDG.E.LTC128B.U16 R24, desc[UR38][R8.64+0xf2] ;  /* 0x0000f22608187981 */ /* 0x000364000c1e1520 */
.L_x_153:
[----:B------:R-:W-:Y:S05]  /*4ba0*/  BSYNC B1 ;  /* 0x0000000000017941 */ /* 0x000fea0003800000 */
.L_x_152:
[----:B------:R-:W-:Y:S05]  /*4bb0*/  @!P0 BRA `(.L_x_154) ;  /* 0x0000001000e88947 */ /* 0x000fea0003800000 */
[----:B-----5:R-:W-:-:S05]  /*4bc0*/  HADD2.F32 R3, -RZ, R24.H0_H0 ;  /* 0x20000018ff037230 */ /* 0x020fca0000004100 */
[----:B0-----:R-:W-:-:S04]  /*4bd0*/  FMUL R4, R3, R88 ;  /* 0x0000005803047220 */ /* 0x001fc80000400000 */
[----:B------:R-:W-:-:S05]  /*4be0*/  FFMA R4, R87, R19, R4 ;  /* 0x0000001357047223 */ /* 0x000fca0000000004 */
[----:B------:R-:W-:-:S05]  /*4bf0*/  F2FP.F16.F32.PACK_AB R4, RZ, R4 ;  /* 0x00000004ff04723e */ /* 0x000fca00000000ff */
[----:B------:R3:W-:Y:S01]  /*4c00*/  STG.E.U16 desc[UR38][R12.64+0xf2], R4 ;  /* 0x0000f2040c007986 */ /* 0x0007e2000c101526 */
[----:B------:R-:W-:Y:S05]  /*4c10*/  BRA `(.L_x_154) ;  /* 0x0000001000d07947 */ /* 0x000fea0003800000 */
.L_x_29:
[----:B------:R-:W-:Y:S01]  /*4c20*/  ISETP.GT.AND P3, PT, R4, 0x1, PT ;  /* 0x000000010400780c */ /* 0x000fe20003f64270 */
[----:B------:R-:W-:Y:S01]  /*4c30*/  ULDC.64 UR4, c[0x0][0x5c0] ;  /* 0x0001700000047ab9 */ /* 0x000fe20000000a00 */
[-C--:B------:R-:W-:Y:S01]  /*4c40*/  FMUL R24, R24, R19.reuse ;  /* 0x0000001318187220 */ /* 0x080fe20000400000 */
[----:B------:R-:W-:Y:S01]  /*4c50*/  LEA R6, P4, R102, UR4, 0x1 ;  /* 0x0000000466067c11 */ /* 0x000fe2000f8808ff */
[-C--:B------:R-:W-:Y:S01]  /*4c60*/  FMUL R25, R25, R19.reuse ;  /* 0x0000001319197220 */ /* 0x080fe20000400000 */
[----:B------:R-:W-:Y:S01]  /*4c70*/  ISETP.GT.AND P0, PT, R3, RZ, P3 ;  /* 0x000000ff0300720c */ /* 0x000fe20001f04270 */
[-C--:B------:R-:W-:Y:S01]  /*4c80*/  FMUL R26, R26, R19.reuse ;  /* 0x000000131a1a7220 */ /* 0x080fe20000400000 */
[----:B------:R-:W-:Y:S01]  /*4c90*/  F2FP.F16.F32.PACK_AB R24, RZ, R24 ;  /* 0x00000018ff18723e */ /* 0x000fe200000000ff */
[-C--:B------:R-:W-:Y:S01]  /*4ca0*/  FMUL R27, R27, R19.reuse ;  /* 0x000000131b1b7220 */ /* 0x080fe20000400000 */
[----:B------:R-:W-:Y:S01]  /*4cb0*/  LEA.HI.X R7, R102, UR5, R113, 0x1, P4 ;  /* 0x0000000566077c11 */ /* 0x000fe2000a0f0c71 */
[----:B------:R-:W-:Y:S01]  /*4cc0*/  FMUL R28, R28, R19 ;  /* 0x000000131c1c7220 */ /* 0x000fe20000400000 */
[----:B------:R-:W-:Y:S01]  /*4cd0*/  F2FP.F16.F32.PACK_AB R25, RZ, R25 ;  /* 0x00000019ff19723e */ /* 0x000fe200000000ff */
[-C--:B------:R-:W-:Y:S01]  /*4ce0*/  FMUL R29, R29, R19.reuse ;  /* 0x000000131d1d7220 */ /* 0x080fe20000400000 */
[----:B------:R-:W-:Y:S01]  /*4cf0*/  ISETP.GT.AND P2, PT, R3, 0x8, P2 ;  /* 0x000000080300780c */ /* 0x000fe20001744270 */
[----:B------:R-:W-:Y:S01]  /*4d00*/  @P1 STG.E.U16 desc[UR38][R6.64], R24 ;  /* 0x0000001806001986 */ /* 0x000fe2000c101526 */
[----:B------:R-:W-:Y:S01]  /*4d10*/  ISETP.GT.AND P1, PT, R4, 0x8, PT ;  /* 0x000000080400780c */ /* 0x000fe20003f24270 */
[-C--:B------:R-:W-:Y:S01]  /*4d20*/  FMUL R30, R30, R19.reuse ;  /* 0x000000131e1e7220 */ /* 0x080fe20000400000 */
[C---:B------:R-:W-:Y:S01]  /*4d30*/  SHF.L.U64.HI R5, R92.reuse, 0x1, R91 ;  /* 0x000000015c057819 */ /* 0x040fe2000001025b */
[----:B------:R-:W-:Y:S01]  /*4d40*/  @P0 STG.E.U16 desc[UR38][R6.64+0x2], R25 ;  /* 0x0000021906000986 */ /* 0x000fe2000c101526 */
[----:B------:R-:W-:Y:S01]  /*4d50*/  LEA R8, P5, R92, R6, 0x1 ;  /* 0x000000065c087211 */ /* 0x000fe200078a08ff */
[-C--:B------:R-:W-:Y:S01]  /*4d60*/  FMUL R31, R31, R19.reuse ;  /* 0x000000131f1f7220 */ /* 0x080fe20000400000 */
[----:B------:R-:W-:Y:S01]  /*4d70*/  ISETP.GT.AND P3, PT, R3, 0x8, P3 ;  /* 0x000000080300780c */ /* 0x000fe20001f64270 */
[-C--:B------:R-:W-:Y:S01]  /*4d80*/  FMUL R32, R32, R19.reuse ;  /* 0x0000001320207220 */ /* 0x080fe20000400000 */
[----:B------:R-:W-:Y:S01]  /*4d90*/  ISETP.GT.AND P0, PT, R4, 0x9, PT ;  /* 0x000000090400780c */ /* 0x000fe20003f04270 */
[----:B------:R-:W-:Y:S01]  /*4da0*/  IMAD.X R9, R5, 0x1, R7, P5 ;  /* 0x0000000105097824 */ /* 0x000fe200028e0607 */
[----:B------:R-:W-:Y:S01]  /*4db0*/  ISETP.GT.AND P4, PT, R3, RZ, P1 ;  /* 0x000000ff0300720c */ /* 0x000fe20000f84270 */
[-C--:B------:R-:W-:Y:S01]  /*4dc0*/  FMUL R33, R33, R19.reuse ;  /* 0x0000001321217220 */ /* 0x080fe20000400000 */
[----:B------:R-:W-:Y:S01]  /*4dd0*/  F2FP.F16.F32.PACK_AB R26, RZ, R26 ;  /* 0x0000001aff1a723e */ /* 0x000fe200000000ff */
[-C--:B------:R-:W-:Y:S01]  /*4de0*/  FMUL R34, R34, R19.reuse ;  /* 0x0000001322227220 */ /* 0x080fe20000400000 */
[----:B------:R-:W-:Y:S01]  /*4df0*/  ISETP.GT.AND P5, PT, R3, RZ, P0 ;  /* 0x000000ff0300720c */ /* 0x000fe200007a4270 */
[----:B------:R-:W-:Y:S01]  /*4e00*/  FMUL R35, R35, R19 ;  /* 0x0000001323237220 */ /* 0x000fe20000400000 */
[----:B------:R-:W-:Y:S01]  /*4e10*/  F2FP.F16.F32.PACK_AB R27, RZ, R27 ;  /* 0x0000001bff1b723e */ /* 0x000fe200000000ff */
[----:B------:R-:W-:Y:S01]  /*4e20*/  @P2 STG.E.U16 desc[UR38][R8.64], R26 ;  /* 0x0000001a08002986 */ /* 0x000fe2000c101526 */
[----:B------:R-:W-:Y:S01]  /*4e30*/  F2FP.F16.F32.PACK_AB R28, RZ, R28 ;  /* 0x0000001cff1c723e */ /* 0x000fe200000000ff */
[-C--:B------:R-:W-:Y:S01]  /*4e40*/  FMUL R36, R36, R19.reuse ;  /* 0x0000001324247220 */ /* 0x080fe20000400000 */
[----:B------:R-:W-:Y:S01]  /*4e50*/  ISETP.GT.AND P2, PT, R3, 0x8, P1 ;  /* 0x000000080300780c */ /* 0x000fe20000f44270 */
[----:B------:R-:W-:Y:S01]  /*4e60*/  @P3 STG.E.U16 desc[UR38][R8.64+0x2], R27 ;  /* 0x0000021b08003986 */ /* 0x000fe2000c101526 */
[----:B------:R-:W-:Y:S01]  /*4e70*/  ISETP.GT.AND P1, PT, R4, 0x10, PT ;  /* 0x000000100400780c */ /* 0x000fe20003f24270 */
[----:B------:R-:W-:Y:S01]  /*4e80*/  FMUL R37, R37, R19 ;  /* 0x0000001325257220 */ /* 0x000fe20000400000 */
[----:B------:R-:W-:Y:S01]  /*4e90*/  F2FP.F16.F32.PACK_AB R29, RZ, R29 ;  /* 0x0000001dff1d723e */ /* 0x000fe200000000ff */
[----:B------:R-:W-:Y:S01]  /*4ea0*/  @P4 STG.E.U16 desc[UR38][R6.64+0x10], R28 ;  /* 0x0000101c06004986 */ /* 0x000fe2000c101526 */
[C---:B------:R-:W-:Y:S01]  /*4eb0*/  ISETP.GT.AND P3, PT, R3.reuse, 0x8, P0 ;  /* 0x000000080300780c */ /* 0x040fe20000764270 */
[-C--:B------:R-:W-:Y:S01]  /*4ec0*/  FMUL R38, R38, R19.reuse ;  /* 0x0000001326267220 */ /* 0x080fe20000400000 */
[----:B------:R-:W-:Y:S01]  /*4ed0*/  ISETP.GT.AND P0, PT, R4, 0x11, PT ;  /* 0x000000110400780c */ /* 0x000fe20003f04270 */
[----:B------:R-:W-:Y:S01]  /*4ee0*/  @P5 STG.E.U16 desc[UR38][R6.64+0x12], R29 ;  /* 0x0000121d06005986 */ /* 0x000fe2000c101526 */
        /* <DEDUP_REMOVED lines=161> */
[----:B------:R-:W-:Y:S01]  /*5900*/  FMUL R87, R87, R19 ;  /* 0x0000001357577220 */ /* 0x000fe20000400000 */
[----:B------:R-:W-:-:S02]  /*5910*/  F2FP.F16.F32.PACK_AB R62, RZ, R62 ;  /* 0x0000003eff3e723e */ /* 0x000fc400000000ff */
[C---:B------:R-:W-:Y:S02]  /*5920*/  ISETP.GT.AND P5, PT, R3.reuse, RZ, P0 ;  /* 0x000000ff0300720c */ /* 0x040fe400007a4270 */
[----:B------:R-:W-:Y:S01]  /*5930*/  F2FP.F16.F32.PACK_AB R63, RZ, R63 ;  /* 0x0000003fff3f723e */ /* 0x000fe200000000ff */
[----:B------:R-:W-:Y:S01]  /*5940*/  @P2 STG.E.U16 desc[UR38][R8.64+0x90], R62 ;  /* 0x0000903e08002986 */ /* 0x000fe2000c101526 */
[----:B------:R-:W-:Y:S02]  /*5950*/  F2FP.F16.F32.PACK_AB R64, RZ, R64 ;  /* 0x00000040ff40723e */ /* 0x000fe400000000ff */
[C---:B------:R-:W-:Y:S01]  /*5960*/  ISETP.GT.AND P2, PT, R3.reuse, 0x8, P1 ;  /* 0x000000080300780c */ /* 0x040fe20000f44270 */
[----:B------:R-:W-:Y:S01]  /*5970*/  @P3 STG.E.U16 desc[UR38][R8.64+0x92], R63 ;  /* 0x0000923f08003986 */ /* 0x000fe2000c101526 */
[----:B------:R-:W-:Y:S02]  /*5980*/  ISETP.GT.AND P1, PT, R4, 0x58, PT ;  /* 0x000000580400780c */ /* 0x000fe40003f24270 */
[----:B------:R-:W-:Y:S01]  /*5990*/  F2FP.F16.F32.PACK_AB R65, RZ, R65 ;  /* 0x00000041ff41723e */ /* 0x000fe200000000ff */
[----:B------:R-:W-:Y:S01]  /*59a0*/  @P4 STG.E.U16 desc[UR38][R6.64+0xa0], R64 ;  /* 0x0000a04006004986 */ /* 0x000fe2000c101526 */
[----:B------:R-:W-:-:S02]  /*59b0*/  ISETP.GT.AND P3, PT, R3, 0x8, P0 ;  /* 0x000000080300780c */ /* 0x000fc40000764270 */
[----:B------:R-:W-:Y:S01]  /*59c0*/  ISETP.GT.AND P0, PT, R4, 0x59, PT ;  /* 0x000000590400780c */ /* 0x000fe20003f04270 */
[----:B------:R-:W-:Y:S01]  /*59d0*/  @P5 STG.E.U16 desc[UR38][R6.64+0xa2], R65 ;  /* 0x0000a24106005986 */ /* 0x000fe2000c101526 */
[C---:B------:R-:W-:Y:S02]  /*59e0*/  ISETP.GT.AND P4, PT, R3.reuse, RZ, P1 ;  /* 0x000000ff0300720c */ /* 0x040fe40000f84270 */
[----:B------:R-:W-:Y:S02]  /*59f0*/  F2FP.F16.F32.PACK_AB R66, RZ, R66 ;  /* 0x00000042ff42723e */ /* 0x000fe400000000ff */
[----:B------:R-:W-:Y:S02]  /*5a00*/  ISETP.GT.AND P5, PT, R3, RZ, P0 ;  /* 0x000000ff0300720c */ /* 0x000fe400007a4270 */
[----:B------:R-:W-:Y:S01]  /*5a10*/  F2FP.F16.F32.PACK_AB R67, RZ, R67 ;  /* 0x00000043ff43723e */ /* 0x000fe200000000ff */
[----:B------:R-:W-:Y:S01]  /*5a20*/  @P2 STG.E.U16 desc[UR38][R8.64+0xa0], R66 ;  /* 0x0000a04208002986 */ /* 0x000fe2000c101526 */
[----:B------:R-:W-:-:S02]  /*5a30*/  F2FP.F16.F32.PACK_AB R68, RZ, R68 ;  /* 0x00000044ff44723e */ /* 0x000fc400000000ff */
[C---:B------:R-:W-:Y:S01]  /*5a40*/  ISETP.GT.AND P2, PT, R3.reuse, 0x8, P1 ;  /* 0x000000080300780c */ /* 0x040fe20000f44270 */
[----:B------:R-:W-:Y:S01]  /*5a50*/  @P3 STG.E.U16 desc[UR38][R8.64+0xa2], R67 ;  /* 0x0000a24308003986 */ /* 0x000fe2000c101526 */
[C---:B------:R-:W-:Y:S02]  /*5a60*/  ISETP.GT.AND P1, PT, R4.reuse, 0x60, PT ;  /* 0x000000600400780c */ /* 0x040fe40003f24270 */
[----:B------:R-:W-:Y:S01]  /*5a70*/  F2FP.F16.F32.PACK_AB R69, RZ, R69 ;  /* 0x00000045ff45723e */ /* 0x000fe200000000ff */
[----:B------:R-:W-:Y:S01]  /*5a80*/  @P4 STG.E.U16 desc[UR38][R6.64+0xb0], R68 ;  /* 0x0000b04406004986 */ /* 0x000fe2000c101526 */
[C---:B------:R-:W-:Y:S02]  /*5a90*/  ISETP.GT.AND P3, PT, R3.reuse, 0x8, P0 ;  /* 0x000000080300780c */ /* 0x040fe40000764270 */
[----:B------:R-:W-:Y:S01]  /*5aa0*/  ISETP.GT.AND P0, PT, R4, 0x61, PT ;  /* 0x000000610400780c */ /* 0x000fe20003f04270 */
[----:B------:R-:W-:Y:S01]  /*5ab0*/  @P5 STG.E.U16 desc[UR38][R6.64+0xb2], R69 ;  /* 0x0000b24506005986 */ /* 0x000fe2000c101526 */
[----:B------:R-:W-:-:S02]  /*5ac0*/  ISETP.GT.AND P4, PT, R3, RZ, P1 ;  /* 0x000000ff0300720c */ /* 0x000fc40000f84270 */
[C---:B------:R-:W-:Y:S02]  /*5ad0*/  ISETP.GT.AND P5, PT, R3.reuse, RZ, P0 ;  /* 0x000000ff0300720c */ /* 0x040fe400007a4270 */
[----:B------:R-:W-:Y:S02]  /*5ae0*/  F2FP.F16.F32.PACK_AB R70, RZ, R70 ;  /* 0x00000046ff46723e */ /* 0x000fe400000000ff */
[----:B------:R-:W-:Y:S02]  /*5af0*/  F2FP.F16.F32.PACK_AB R71, RZ, R71 ;  /* 0x00000047ff47723e */ /* 0x000fe400000000ff */
[----:B------:R-:W-:Y:S01]  /*5b00*/  F2FP.F16.F32.PACK_AB R72, RZ, R72 ;  /* 0x00000048ff48723e */ /* 0x000fe200000000ff */
[----:B------:R-:W-:Y:S01]  /*5b10*/  @P2 STG.E.U16 desc[UR38][R8.64+0xb0], R70 ;  /* 0x0000b04608002986 */ /* 0x000fe2000c101526 */
[----:B------:R-:W-:Y:S02]  /*5b20*/  F2FP.F16.F32.PACK_AB R73, RZ, R73 ;  /* 0x00000049ff49723e */ /* 0x000fe400000000ff */
[C---:B------:R-:W-:Y:S01]  /*5b30*/  ISETP.GT.AND P1, PT, R3.reuse, 0x8, P1 ;  /* 0x000000080300780c */ /* 0x040fe20000f24270 */
[----:B------:R-:W-:Y:S01]  /*5b40*/  @P3 STG.E.U16 desc[UR38][R8.64+0xb2], R71 ;  /* 0x0000b24708003986 */ /* 0x000fe2000c101526 */
[----:B------:R-:W-:-:S02]  /*5b50*/  ISETP.GT.AND P2, PT, R3, 0x8, P0 ;  /* 0x000000080300780c */ /* 0x000fc40000744270 */
[C---:B------:R-:W-:Y:S01]  /*5b60*/  ISETP.GT.AND P0, PT, R4.reuse, 0x69, PT ;  /* 0x000000690400780c */ /* 0x040fe20003f04270 */
[----:B------:R-:W-:Y:S01]  /*5b70*/  @P4 STG.E.U16 desc[UR38][R6.64+0xc0], R72 ;  /* 0x0000c04806004986 */ /* 0x000fe2000c101526 */
[----:B------:R-:W-:Y:S02]  /*5b80*/  ISETP.GT.AND P4, PT, R4, 0x68, PT ;  /* 0x000000680400780c */ /* 0x000fe40003f84270 */
[----:B------:R-:W-:Y:S01]  /*5b90*/  F2FP.F16.F32.PACK_AB R74, RZ, R74 ;  /* 0x0000004aff4a723e */ /* 0x000fe200000000ff */
[----:B------:R-:W-:Y:S01]  /*5ba0*/  @P5 STG.E.U16 desc[UR38][R6.64+0xc2], R73 ;  /* 0x0000c24906005986 */ /* 0x000fe2000c101526 */
[C---:B------:R-:W-:Y:S02]  /*5bb0*/  ISETP.GT.AND P5, PT, R3.reuse, RZ, P4 ;  /* 0x000000ff0300720c */ /* 0x040fe400027a4270 */
[----:B------:R-:W-:Y:S01]  /*5bc0*/  ISETP.GT.AND P3, PT, R3, RZ, P0 ;  /* 0x000000ff0300720c */ /* 0x000fe20000764270 */
[----:B------:R-:W-:Y:S01]  /*5bd0*/  @P1 STG.E.U16 desc[UR38][R8.64+0xc0], R74 ;  /* 0x0000c04a08001986 */ /* 0x000fe2000c101526 */
[----:B------:R-:W-:-:S02]  /*5be0*/  F2FP.F16.F32.PACK_AB R75, RZ, R75 ;  /* 0x0000004bff4b723e */ /* 0x000fc400000000ff */
[----:B------:R-:W-:Y:S02]  /*5bf0*/  F2FP.F16.F32.PACK_AB R76, RZ, R76 ;  /* 0x0000004cff4c723e */ /* 0x000fe400000000ff */
[C---:B------:R-:W-:Y:S01]  /*5c00*/  ISETP.GT.AND P4, PT, R3.reuse, 0x8, P4 ;  /* 0x000000080300780c */ /* 0x040fe20002784270 */
[----:B------:R-:W-:Y:S01]  /*5c10*/  @P2 STG.E.U16 desc[UR38][R8.64+0xc2], R75 ;  /* 0x0000c24b08002986 */ /* 0x000fe2000c101526 */
[----:B------:R-:W-:Y:S02]  /*5c20*/  F2FP.F16.F32.PACK_AB R77, RZ, R77 ;  /* 0x0000004dff4d723e */ /* 0x000fe400000000ff */
[C---:B------:R-:W-:Y:S01]  /*5c30*/  ISETP.GT.AND P2, PT, R4.reuse, 0x71, PT ;  /* 0x000000710400780c */ /* 0x040fe20003f44270 */
[----:B------:R-:W-:Y:S01]  /*5c40*/  @P5 STG.E.U16 desc[UR38][R6.64+0xd0], R76 ;  /* 0x0000d04c06005986 */ /* 0x000fe2000c101526 */
[----:B------:R-:W-:Y:S02]  /*5c50*/  ISETP.GT.AND P5, PT, R3, 0x8, P0 ;  /* 0x000000080300780c */ /* 0x000fe400007a4270 */
[C---:B------:R-:W-:Y:S01]  /*5c60*/  ISETP.GT.AND P1, PT, R4.reuse, 0x78, PT ;  /* 0x000000780400780c */ /* 0x040fe20003f24270 */
[----:B------:R-:W-:Y:S01]  /*5c70*/  @P3 STG.E.U16 desc[UR38][R6.64+0xd2], R77 ;  /* 0x0000d24d06003986 */ /* 0x000fe2000c101526 */
[----:B------:R-:W-:-:S02]  /*5c80*/  ISETP.GT.AND P3, PT, R4, 0x70, PT ;  /* 0x000000700400780c */ /* 0x000fc40003f64270 */
[----:B------:R-:W-:Y:S01]  /*5c90*/  ISETP.GT.AND P0, PT, R4, 0x79, PT ;  /* 0x000000790400780c */ /* 0x000fe20003f04270 */
[----:B------:R-:W-:Y:S01]  /*5ca0*/  @P4 IMAD.MOV.U32 R4, RZ, RZ, R8 ;  /* 0x000000ffff044224 */ /* 0x000fe200078e0008 */
[----:B------:R-:W-:Y:S01]  /*5cb0*/  F2FP.F16.F32.PACK_AB R78, RZ, R78 ;  /* 0x0000004eff4e723e */ /* 0x000fe200000000ff */
[----:B------:R-:W-:Y:S01]  /*5cc0*/  @P4 IMAD.MOV.U32 R5, RZ, RZ, R9 ;  /* 0x000000ffff054224 */ /* 0x000fe200078e0009 */
[----:B------:R-:W-:Y:S02]  /*5cd0*/  F2FP.F16.F32.PACK_AB R79, RZ, R79 ;  /* 0x0000004fff4f723e */ /* 0x000fe400000000ff */
[----:B------:R-:W-:Y:S02]  /*5ce0*/  F2FP.F16.F32.PACK_AB R80, RZ, R80 ;  /* 0x00000050ff50723e */ /* 0x000fe400000000ff */
[----:B------:R0:W-:Y:S01]  /*5cf0*/  @P4 STG.E.U16 desc[UR38][R4.64+0xd0], R78 ;  /* 0x0000d04e04004986 */ /* 0x0001e2000c101526 */
[----:B------:R-:W-:Y:S02]  /*5d00*/  ISETP.GT.AND P4, PT, R3, RZ, P2 ;  /* 0x000000ff0300720c */ /* 0x000fe40001784270 */
[----:B------:R-:W-:-:S02]  /*5d10*/  F2FP.F16.F32.PACK_AB R81, RZ, R81 ;  /* 0x00000051ff51723e */ /* 0x000fc400000000ff */
[----:B------:R-:W-:Y:S02]  /*5d20*/  ISETP.GT.AND P2, PT, R3, 0x8, P2 ;  /* 0x000000080300780c */ /* 0x000fe40001744270 */
[----:B------:R-:W-:Y:S02]  /*5d30*/  F2FP.F16.F32.PACK_AB R82, RZ, R82 ;  /* 0x00000052ff52723e */ /* 0x000fe400000000ff */
[----:B------:R-:W-:Y:S02]  /*5d40*/  F2FP.F16.F32.PACK_AB R83, RZ, R83 ;  /* 0x00000053ff53723e */ /* 0x000fe400000000ff */
[----:B------:R-:W-:Y:S01]  /*5d50*/  F2FP.F16.F32.PACK_AB R84, RZ, R84 ;  /* 0x00000054ff54723e */ /* 0x000fe200000000ff */
[----:B0-----:R-:W-:Y:S01]  /*5d60*/  @P5 IMAD.MOV.U32 R4, RZ, RZ, R8 ;  /* 0x000000ffff045224 */ /* 0x001fe200078e0008 */
[----:B------:R-:W-:Y:S01]  /*5d70*/  F2FP.F16.F32.PACK_AB R85, RZ, R85 ;  /* 0x00000055ff55723e */ /* 0x000fe200000000ff */
[----:B------:R-:W-:Y:S01]  /*5d80*/  @P5 IMAD.MOV.U32 R5, RZ, RZ, R9 ;  /* 0x000000ffff055224 */ /* 0x000fe200078e0009 */
[----:B------:R-:W-:-:S02]  /*5d90*/  F2FP.F16.F32.PACK_AB R86, RZ, R86 ;  /* 0x00000056ff56723e */ /* 0x000fc400000000ff */
[----:B------:R-:W-:Y:S02]  /*5da0*/  F2FP.F16.F32.PACK_AB R87, RZ, R87 ;  /* 0x00000057ff57723e */ /* 0x000fe400000000ff */
[----:B------:R0:W-:Y:S01]  /*5db0*/  @P5 STG.E.U16 desc[UR38][R4.64+0xd2], R79 ;  /* 0x0000d24f04005986 */ /* 0x0001e2000c101526 */
[C---:B------:R-:W-:Y:S02]  /*5dc0*/  ISETP.GT.AND P5, PT, R3.reuse, RZ, P3 ;  /* 0x000000ff0300720c */ /* 0x040fe40001fa4270 */
[----:B------:R-:W-:-:S11]  /*5dd0*/  ISETP.GT.AND P3, PT, R3, 0x8, P3 ;  /* 0x000000080300780c */ /* 0x000fd60001f64270 */
[----:B0-----:R-:W-:Y:S02]  /*5de0*/  @P5 IMAD.MOV.U32 R4, RZ, RZ, R6 ;  /* 0x000000ffff045224 */ /* 0x001fe400078e0006 */
[----:B------:R-:W-:-:S05]  /*5df0*/  @P5 IMAD.MOV.U32 R5, RZ, RZ, R7 ;  /* 0x000000ffff055224 */ /* 0x000fca00078e0007 */
[----:B------:R0:W-:Y:S01]  /*5e00*/  @P5 STG.E.U16 desc[UR38][R4.64+0xe0], R80 ;  /* 0x0000e05004005986 */ /* 0x0001e2000c101526 */
[C---:B------:R-:W-:Y:S02]  /*5e10*/  ISETP.GT.AND P5, PT, R3.reuse, RZ, P0 ;  /* 0x000000ff0300720c */ /* 0x040fe400007a4270 */
[----:B------:R-:W-:Y:S01]  /*5e20*/  ISETP.GT.AND P0, PT, R3, 0x8, P0 ;  /* 0x000000080300780c */ /* 0x000fe20000704270 */
[----:B0-----:R-:W-:Y:S02]  /*5e30*/  @P4 IMAD.MOV.U32 R4, RZ, RZ, R6 ;  /* 0x000000ffff044224 */ /* 0x001fe400078e0006 */
[----:B------:R-:W-:-:S05]  /*5e40*/  @P4 IMAD.MOV.U32 R5, RZ, RZ, R7 ;  /* 0x000000ffff054224 */ /* 0x000fca00078e0007 */
[----:B------:R0:W-:Y:S01]  /*5e50*/  @P4 STG.E.U16 desc[UR38][R4.64+0xe2], R81 ;  /* 0x0000e25104004986 */ /* 0x0001e2000c101526 */
[C---:B------:R-:W-:Y:S02]  /*5e60*/  ISETP.GT.AND P4, PT, R3.reuse, RZ, P1 ;  /* 0x000000ff0300720c */ /* 0x040fe40000f84270 */
[----:B------:R-:W-:Y:S01]  /*5e70*/  ISETP.GT.AND P1, PT, R3, 0x8, P1 ;  /* 0x000000080300780c */ /* 0x000fe20000f24270 */
[----:B0-----:R-:W-:Y:S02]  /*5e80*/  @P3 IMAD.MOV.U32 R4, RZ, RZ, R8 ;  /* 0x000000ffff043224 */ /* 0x001fe400078e0008 */
[----:B------:R-:W-:-:S05]  /*5e90*/  @P3 IMAD.MOV.U32 R5, RZ, RZ, R9 ;  /* 0x000000ffff053224 */ /* 0x000fca00078e0009 */
[----:B------:R0:W-:Y:S02]  /*5ea0*/  @P3 STG.E.U16 desc[UR38][R4.64+0xe0], R82 ;  /* 0x0000e05204003986 */ /* 0x0001e4000c101526 */
[----:B0-----:R-:W-:Y:S02]  /*5eb0*/  @P2 IMAD.MOV.U32 R4, RZ, RZ, R8 ;  /* 0x000000ffff042224 */ /* 0x001fe400078e0008 */
[----:B------:R-:W-:-:S05]  /*5ec0*/  @P2 IMAD.MOV.U32 R5, RZ, RZ, R9 ;  /* 0x000000ffff052224 */ /* 0x000fca00078e0009 */
[----:B------:R0:W-:Y:S02]  /*5ed0*/  @P2 STG.E.U16 desc[UR38][R4.64+0xe2], R83 ;  /* 0x0000e25304002986 */ /* 0x0001e4000c101526 */
[----:B0-----:R-:W-:Y:S02]  /*5ee0*/  @P4 IMAD.MOV.U32 R4, RZ, RZ, R6 ;  /* 0x000000ffff044224 */ /* 0x001fe400078e0006 */
[----:B------:R-:W-:-:S05]  /*5ef0*/  @P4 IMAD.MOV.U32 R5, RZ, RZ, R7 ;  /* 0x000000ffff054224 */ /* 0x000fca00078e0007 */
[----:B------:R0:W-:Y:S04]  /*5f00*/  @P4 STG.E.U16 desc[UR38][R4.64+0xf0], R84 ;  /* 0x0000f05404004986 */ /* 0x0001e8000c101526 */
[----:B------:R1:W-:Y:S01]  /*5f10*/  @P5 STG.E.U16 desc[UR38][R6.64+0xf2], R85 ;  /* 0x0000f25506005986 */ /* 0x0003e2000c101526 */
[----:B0-----:R-:W-:Y:S02]  /*5f20*/  @P1 IMAD.MOV.U32 R4, RZ, RZ, R8 ;  /* 0x000000ffff041224 */ /* 0x001fe400078e0008 */
[----:B------:R-:W-:-:S05]  /*5f30*/  @P1 IMAD.MOV.U32 R5, RZ, RZ, R9 ;  /* 0x000000ffff051224 */ /* 0x000fca00078e0009 */
[----:B------:R1:W-:Y:S04]  /*5f40*/  @P1 STG.E.U16 desc[UR38][R4.64+0xf0], R86 ;  /* 0x0000f05604001986 */ /* 0x0003e8000c101526 */
[----:B------:R1:W-:Y:S02]  /*5f50*/  @P0 STG.E.U16 desc[UR38][R8.64+0xf2], R87 ;  /* 0x0000f25708000986 */ /* 0x0003e4000c101526 */
.L_x_154:
[----:B------:R-:W-:Y:S05]  /*5f60*/  BSYNC B0 ;  /* 0x0000000000007941 */ /* 0x000fea0003800000 */
.L_x_28:
[----:B------:R-:W-:Y:S01]  /*5f70*/  IADD3 R16, P0, R16, UR36, RZ ;  /* 0x0000002410107c10 */ /* 0x000fe2000ff1e0ff */
[----:B------:R-:W-:Y:S01]  /*5f80*/  ULDC.64 UR4, c[0x0][0x650] ;  /* 0x0001940000047ab9 */ /* 0x000fe20000000a00 */
[----:B------:R-:W-:Y:S01]  /*5f90*/  PRMT R3, RZ, 0x7610, R3 ;  /* 0x00007610ff037816 */ /* 0x000fe20000000003 */
[----:B------:R-:W-:Y:S01]  /*5fa0*/  IMAD.MOV.U32 R100, RZ, RZ, -0x1 ;  /* 0xffffffffff647424 */ /* 0x000fe200078e00ff */
[----:B------:R-:W-:Y:S01]  /*5fb0*/  IADD3.X R17, R17, UR42, RZ, P0, !PT ;  /* 0x0000002a11117c10 */ /* 0x000fe200087fe4ff */
[----:B------:R-:W-:Y:S01]  /*5fc0*/  IMAD.MOV.U32 R99, RZ, RZ, -0x1 ;  /* 0xffffffffff637424 */ /* 0x000fe200078e00ff */
[----:B------:R-:W-:-:S04]  /*5fd0*/  ISETP.GE.U32.AND P0, PT, R16, UR4, PT ;  /* 0x0000000410007c0c */ /* 0x000fc8000bf06070 */
[----:B------:R-:W-:-:S13]  /*5fe0*/  ISETP.GE.U32.AND.EX P0, PT, R17, UR5, PT, P0 ;  /* 0x0000000511007c0c */ /* 0x000fda000bf06100 */
[----:B------:R-:W-:Y:S05]  /*5ff0*/  @P0 BRA `(.L_x_155) ;  /* 0x00000004004c0947 */ /* 0x000fea0003800000 */
[----:B------:R-:W0:Y:S01]  /*6000*/  LDC.64 R10, c[0x0][0x628] ;  /* 0x00018a00ff0a7b82 */ /* 0x000e220000000a00 */
[----:B---3--:R-:W3:Y:S01]  /*6010*/  S2R R12, SR_CTAID.X ;  /* 0x00000000000c7919 */ /* 0x008ee20000002500 */
[----:B-12-4-:R-:W-:Y:S02]  /*6020*/  IMAD.MOV.U32 R8, RZ, RZ, R16 ;  /* 0x000000ffff087224 */ /* 0x016fe400078e0010 */
[----:B------:R-:W-:Y:S01]  /*6030*/  IMAD.MOV.U32 R9, RZ, RZ, R17 ;  /* 0x000000ffff097224 */ /* 0x000fe200078e0011 */
[----:B------:R-:W1:Y:S03]  /*6040*/  S2R R20, SR_CTAID.Y ;  /* 0x0000000000147919 */ /* 0x000e660000002600 */
[----:B------:R-:W2:Y:S08]  /*6050*/  LDC R0, c[0x0][0x630] ;  /* 0x00018c00ff007b82 */ /* 0x000eb00000000800 */
[----:B------:R-:W4:Y:S01]  /*6060*/  LDC.64 R14, c[0x0][0x620] ;  /* 0x00018800ff0e7b82 */ /* 0x000f220000000a00 */
[----:B0-----:R-:W-:-:S04]  /*6070*/  ISETP.NE.U32.AND P0, PT, R10, RZ, PT ;  /* 0x000000ff0a00720c */ /* 0x001fc80003f05070 */
[----:B------:R-:W-:-:S13]  /*6080*/  ISETP.NE.AND.EX P0, PT, R11, RZ, PT, P0 ;  /* 0x000000ff0b00720c */ /* 0x000fda0003f05300 */
[----:B-1234-:R-:W-:Y:S05]  /*6090*/  @!P0 BRA `(.L_x_156) ;  /* 0x0000000000288947 */ /* 0x01efea0003800000 */
        /* <DEDUP_REMOVED lines=10> */
.L_x_156:
[-CC-:B------:R-:W-:Y:S01]  /*6140*/  SHF.R.U64 R99, R8, R0.reuse, R9.reuse ;  /* 0x0000000008637219 */ /* 0x180fe20000001209 */
[----:B------:R-:W0:Y:S01]  /*6150*/  LDC.64 R26, c[0x0][0x640] ;  /* 0x00019000ff1a7b82 */ /* 0x000e220000000a00 */
[----:B------:R-:W-:Y:S01]  /*6160*/  SHF.R.U32.HI R0, RZ, R0, R9 ;  /* 0x00000000ff007219 */ /* 0x000fe20000011609 */
[----:B------:R-:W-:Y:S01]  /*6170*/  ULDC UR4, c[0x0][0x150] ;  /* 0x0000540000047ab9 */ /* 0x000fe20000000800 */
[----:B------:R-:W-:Y:S02]  /*6180*/  IADD3 R3, P0, RZ, -R99, RZ ;  /* 0x80000063ff037210 */ /* 0x000fe40007f1e0ff */
[----:B------:R-:W-:-:S03]  /*6190*/  I2FP.F32.U32 R7, R12 ;  /* 0x0000000c00077245 */ /* 0x000fc60000201000 */
[----:B------:R-:W1:Y:S01]  /*61a0*/  LDC R6, c[0x0][0x618] ;  /* 0x00018600ff067b82 */ /* 0x000e620000000800 */
[----:B------:R-:W-:Y:S02]  /*61b0*/  IMAD.X R5, RZ, RZ, ~R0, P0 ;  /* 0x000000ffff057224 */ /* 0x000fe400000e0e00 */
[----:B------:R-:W-:Y:S01]  /*61c0*/  FMUL R7, R7, UR4 ;  /* 0x0000000407077c20 */ /* 0x000fe20008400000 */
[----:B------:R-:W-:Y:S01]  /*61d0*/  ULDC UR4, c[0x0][0x154] ;  /* 0x0000550000047ab9 */ /* 0x000fe20000000800 */
[-C--:B------:R-:W-:Y:S02]  /*61e0*/  IMAD R0, R5, R14.reuse, RZ ;  /* 0x0000000e05007224 */ /* 0x080fe400078e02ff */
[C---:B------:R-:W-:Y:S01]  /*61f0*/  IMAD.WIDE.U32 R4, R3.reuse, R14, R16 ;  /* 0x0000000e03047225 */ /* 0x040fe200078e0010 */
[----:B------:R-:W2:Y:S01]  /*6200*/  LDC R8, c[0x0][0x608] ;  /* 0x00018200ff087b82 */ /* 0x000ea20000000800 */
[----:B------:R-:W3:Y:S02]  /*6210*/  F2I.U32.TRUNC.NTZ R7, R7 ;  /* 0x0000000700077305 */ /* 0x000ee4000020f000 */
[----:B------:R-:W-:Y:S01]  /*6220*/  IMAD R3, R3, R15, R0 ;  /* 0x0000000f03037224 */ /* 0x000fe200078e0200 */
[----:B------:R-:W-:-:S03]  /*6230*/  I2FP.F32.U32 R0, R20 ;  /* 0x0000001400007245 */ /* 0x000fc60000201000 */
[----:B------:R-:W-:Y:S01]  /*6240*/  IMAD.IADD R3, R5, 0x1, R3 ;  /* 0x0000000105037824 */ /* 0x000fe200078e0203 */
[----:B------:R-:W4:Y:S01]  /*6250*/  LDC R11, c[0x0][0x658] ;  /* 0x00019600ff0b7b82 */ /* 0x000f220000000800 */
[----:B0-----:R-:W-:-:S04]  /*6260*/  ISETP.NE.U32.AND P0, PT, R26, RZ, PT ;  /* 0x000000ff1a00720c */ /* 0x001fc80003f05070 */
[----:B------:R-:W-:-:S03]  /*6270*/  ISETP.NE.AND.EX P0, PT, R27, RZ, PT, P0 ;  /* 0x000000ff1b00720c */ /* 0x000fc60003f05300 */
[----:B------:R-:W0:Y:S01]  /*6280*/  LDC R9, c[0x0][0x144] ;  /* 0x00005100ff097b82 */ /* 0x000e220000000800 */
[-C--:B-1----:R-:W-:Y:S01]  /*6290*/  SHF.R.U64 R10, R4, R6.reuse, R3 ;  /* 0x00000006040a7219 */ /* 0x082fe20000001203 */
[----:B---3--:R-:W-:Y:S01]  /*62a0*/  IMAD.MOV R7, RZ, RZ, -R7 ;  /* 0x000000ffff077224 */ /* 0x008fe200078e0a07 */
[----:B------:R-:W-:Y:S01]  /*62b0*/  SHF.R.U32.HI R3, RZ, R6, R3 ;  /* 0x00000006ff037219 */ /* 0x000fe20000011603 */
[----:B------:R-:W-:-:S04]  /*62c0*/  FMUL R6, R0, UR4 ;  /* 0x0000000400067c20 */ /* 0x000fc80008400000 */
[----:B------:R-:W1:Y:S01]  /*62d0*/  LDC R21, c[0x0][0x148] ;  /* 0x00005200ff157b82 */ /* 0x000e620000000800 */
[----:B------:R3:W0:Y:S01]  /*62e0*/  F2I.U32.TRUNC.NTZ R14, R6 ;  /* 0x00000006000e7305 */ /* 0x000622000020f000 */
[-CC-:B--2---:R-:W-:Y:S02]  /*62f0*/  SHF.R.U64 R13, R10, R8.reuse, R3.reuse ;  /* 0x000000080a0d7219 */ /* 0x184fe40000001203 */
[----:B------:R-:W-:-:S04]  /*6300*/  SHF.R.U32.HI R0, RZ, R8, R3 ;  /* 0x00000008ff007219 */ /* 0x000fc80000011603 */
[----:B-----5:R-:W2:Y:S01]  /*6310*/  LDC R24, c[0x0][0x648] ;  /* 0x00019200ff187b82 */ /* 0x020ea20000000800 */
[-CC-:B----4-:R-:W-:Y:S02]  /*6320*/  SHF.R.U64 R15, R13, R11.reuse, R0.reuse ;  /* 0x0000000b0d0f7219 */ /* 0x190fe40000001200 */
[----:B------:R-:W-:-:S03]  /*6330*/  SHF.R.U32.HI R5, RZ, R11, R0 ;  /* 0x0000000bff057219 */ /* 0x000fc60000011600 */
[----:B------:R-:W-:Y:S02]  /*6340*/  IMAD.MOV.U32 R4, RZ, RZ, R15 ;  /* 0x000000ffff047224 */ /* 0x000fe400078e000f */
[----:B------:R-:W4:Y:S01]  /*6350*/  LDC R28, c[0x0][0x638] ;  /* 0x00018e00ff1c7b82 */ /* 0x000f220000000800 */
[----:B0-----:R-:W-:-:S07]  /*6360*/  IMAD R25, R9, R7, R12 ;  /* 0x0000000709197224 */ /* 0x001fce00078e020c */
[----:B------:R-:W0:Y:S08]  /*6370*/  LDC R29, c[0x0][0x610] ;  /* 0x00018400ff1d7b82 */ /* 0x000e300000000800 */
[----:B------:R-:W0:Y:S01]  /*6380*/  LDC R30, c[0x0][0x600] ;  /* 0x00018000ff1e7b82 */ /* 0x000e220000000800 */
[----:B-123--:R-:W-:Y:S05]  /*6390*/  @!P0 BRA `(.L_x_157) ;  /* 0x0000000000288947 */ /* 0x00efea0003800000 */
        /* <DEDUP_REMOVED lines=10> */
.L_x_157:
[----:B------:R-:W-:Y:S01]  /*6440*/  ISETP.NE.AND P0, PT, R2, 0x1, PT ;  /* 0x000000010200780c */ /* 0x000fe20003f05270 */
[----:B------:R-:W-:Y:S01]  /*6450*/  IMAD.MOV R14, RZ, RZ, -R14 ;  /* 0x000000ffff0e7224 */ /* 0x000fe200078e0a0e */
[----:B------:R-:W-:Y:S02]  /*6460*/  SHF.R.U64 R0, R4, R24, R5 ;  /* 0x0000001804007219 */ /* 0x000fe40000001205 */
[----:B------:R-:W-:Y:S02]  /*6470*/  LOP3.LUT R3, R13, R96, RZ, 0xc0, !PT ;  /* 0x000000600d037212 */ /* 0x000fe400078ec0ff */
[----:B------:R-:W-:Y:S01]  /*6480*/  LOP3.LUT R10, R10, R95, RZ, 0xc0, !PT ;  /* 0x0000005f0a0a7212 */ /* 0x000fe200078ec0ff */
[----:B------:R-:W-:Y:S02]  /*6490*/  IMAD.MOV R4, RZ, RZ, -R0 ;  /* 0x000000ffff047224 */ /* 0x000fe400078e0a00 */
[----:B------:R-:W-:Y:S02]  /*64a0*/  IMAD R0, R90, R0, R3 ;  /* 0x000000005a007224 */ /* 0x000fe400078e0203 */
[----:B----4-:R-:W-:-:S02]  /*64b0*/  IMAD R3, R4, R28, R15 ;  /* 0x0000001c04037224 */ /* 0x010fc400078e020f */
[----:B------:R-:W-:Y:S02]  /*64c0*/  @P0 IMAD R25, R21, R14, R20 ;  /* 0x0000000e15190224 */ /* 0x000fe400078e0214 */
[----:B0-----:R-:W-:Y:S02]  /*64d0*/  IMAD R5, R3, R30, R10 ;  /* 0x0000001e03057224 */ /* 0x001fe400078e020a */
[----:B------:R-:W-:Y:S02]  /*64e0*/  IMAD R0, R0, R29, R25 ;  /* 0x0000001d00007224 */ /* 0x000fe400078e0219 */
[----:B------:R-:W-:-:S03]  /*64f0*/  IMAD.MOV.U32 R4, RZ, RZ, 0x1 ;  /* 0x00000001ff047424 */ /* 0x000fc600078e00ff */
[----:B------:R-:W-:Y:S02]  /*6500*/  SEL R100, R5, R0, !P0 ;  /* 0x0000000005647207 */ /* 0x000fe40004000000 */
[----:B------:R-:W-:Y:S02]  /*6510*/  PRMT R3, R4, 0x7610, R3 ;  /* 0x0000761004037816 */ /* 0x000fe40000000003 */
[----:B------:R-:W-:-:S07]  /*6520*/  SEL R0, R0, R5, !P0 ;  /* 0x0000000500007207 */ /* 0x000fce0004000000 */
.L_x_155:
[----:B------:R-:W-:Y:S01]  /*6530*/  UIMAD.WIDE.U32 UR4, UR41, 0x24924925, URZ ;  /* 0x24924925290478a5 */ /* 0x000fe2000f8e003f */
[----:B------:R-:W-:Y:S01]  /*6540*/  LOP3.LUT P0, RZ, R3, 0xff, RZ, 0xc0, !PT ;  /* 0x000000ff03ff7812 */ /* 0x000fe2000780c0ff */
[----:B------:R-:W-:Y:S02]  /*6550*/  IMAD.MOV.U32 R101, RZ, RZ, R0 ;  /* 0x000000ffff657224 */ /* 0x000fe400078e0000 */
[----:B------:R-:W-:-:S04]  /*6560*/  UIADD3 UR4, UR41, -UR5, URZ ;  /* 0x8000000529047290 */ /* 0x000fc8000fffe03f */
[----:B------:R-:W-:-:S04]  /*6570*/  ULEA.HI UR4, UR4, UR5, URZ, 0x1f ;  /* 0x0000000504047291 */ /* 0x000fc8000f8ff83f */
[----:B------:R-:W-:-:S04]  /*6580*/  USHF.R.U32.HI UR4, URZ, 0x2, UR4 ;  /* 0x000000023f047899 */ /* 0x000fc80008011604 */
[----:B------:R-:W-:Y:S01]  /*6590*/  UIMAD UR41, UR4, -0x7, UR41 ;  /* 0xfffffff9042978a4 */ /* 0x000fe2000f8e0229 */
[----:B------:R-:W-:Y:S11]  /*65a0*/  @P0 BRA `(.L_x_158) ;  /* 0xffffffac001c0947 */ /* 0x000ff6000383ffff */
[----:B------:R-:W-:Y:S05]  /*65b0*/  EXIT ;  /* 0x000000000000794d */ /* 0x000fea0003800000 */
.L_x_3:
        /* <DEDUP_REMOVED lines=26> */
.L_x_160:
[--C-:B------:R-:W-:Y:S01]  /*6760*/  SHF.R.U64 R14, R12, R20, R13.reuse ;  /* 0x000000140c0e7219 */ /* 0x100fe2000000120d */
[----:B------:R-:W0:Y:S01]  /*6770*/  LDC R24, c[0x0][0x618] ;  /* 0x00018600ff187b82 */ /* 0x000e220000000800 */
[----:B------:R-:W-:Y:S01]  /*6780*/  I2FP.F32.U32 R8, R6 ;  /* 0x0000000600087245 */ /* 0x000fe20000201000 */
[----:B------:R-:W-:Y:S01]  /*6790*/  ULDC UR4, c[0x0][0x150] ;  /* 0x0000540000047ab9 */ /* 0x000fe20000000800 */
[----:B------:R-:W-:Y:S02]  /*67a0*/  SHF.R.U32.HI R7, RZ, R20, R13 ;  /* 0x00000014ff077219 */ /* 0x000fe4000001160d */
[----:B------:R-:W-:Y:S01]  /*67b0*/  IADD3 R11, P0, RZ, -R14, RZ ;  /* 0x8000000eff0b7210 */ /* 0x000fe20007f1e0ff */
[----:B------:R-:W-:Y:S01]  /*67c0*/  FMUL R13, R8, UR4 ;  /* 0x00000004080d7c20 */ /* 0x000fe20008400000 */
[----:B------:R-:W-:Y:S01]  /*67d0*/  ULDC UR4, c[0x0][0x154] ;  /* 0x0000550000047ab9 */ /* 0x000fe20000000800 */
[----:B------:R-:W1:Y:S02]  /*67e0*/  LDC.64 R26, c[0x0][0x640] ;  /* 0x00019000ff1a7b82 */ /* 0x000e640000000a00 */
[----:B------:R-:W-:-:S02]  /*67f0*/  IMAD.X R7, RZ, RZ, ~R7, P0 ;  /* 0x000000ffff077224 */ /* 0x000fc400000e0e07 */
[----:B------:R-:W2:Y:S01]  /*6800*/  F2I.U32.TRUNC.NTZ R13, R13 ;  /* 0x0000000d000d7305 */ /* 0x000ea2000020f000 */
[----:B------:R-:W-:-:S03]  /*6810*/  IMAD.WIDE.U32 R8, R11, R22, R16 ;  /* 0x000000160b087225 */ /* 0x000fc600078e0010 */
[----:B------:R-:W3:Y:S01]  /*6820*/  LDC R15, c[0x0][0x144] ;  /* 0x00005100ff0f7b82 */ /* 0x000ee20000000800 */
[----:B------:R-:W-:-:S04]  /*6830*/  IMAD R10, R7, R22, RZ ;  /* 0x00000016070a7224 */ /* 0x000fc800078e02ff */
[----:B------:R-:W-:Y:S02]  /*6840*/  IMAD R7, R11, R23, R10 ;  /* 0x000000170b077224 */ /* 0x000fe400078e020a */
[----:B------:R-:W-:Y:S01]  /*6850*/  IMAD.MOV.U32 R10, RZ, RZ, -0x1 ;  /* 0xffffffffff0a7424 */ /* 0x000fe200078e00ff */
[----:B------:R-:W4:Y:S01]  /*6860*/  LDC R20, c[0x0][0x608] ;  /* 0x00018200ff147b82 */ /* 0x000f220000000800 */
[----:B------:R-:W-:Y:S01]  /*6870*/  IMAD.IADD R7, R9, 0x1, R7 ;  /* 0x0000000109077824 */ /* 0x000fe200078e0207 */
[----:B------:R-:W-:-:S04]  /*6880*/  I2FP.F32.U32 R9, R5 ;  /* 0x0000000500097245 */ /* 0x000fc80000201000 */
[-C--:B0-----:R-:W-:Y:S01]  /*6890*/  SHF.R.U64 R12, R8, R24.reuse, R7 ;  /* 0x00000018080c7219 */ /* 0x081fe20000001207 */
[----:B--2---:R-:W-:Y:S01]  /*68a0*/  IMAD.MOV R8, RZ, RZ, -R13 ;  /* 0x000000ffff087224 */ /* 0x004fe200078e0a0d */
[----:B------:R-:W0:Y:S01]  /*68b0*/  LDC R11, c[0x0][0x658] ;  /* 0x00019600ff0b7b82 */ /* 0x000e220000000800 */
[----:B-1----:R-:W-:Y:S01]  /*68c0*/  ISETP.NE.U32.AND P0, PT, R26, RZ, PT ;  /* 0x000000ff1a00720c */ /* 0x002fe20003f05070 */
[----:B------:R-:W-:Y:S01]  /*68d0*/  FMUL R9, R9, UR4 ;  /* 0x0000000409097c20 */ /* 0x000fe20008400000 */
[----:B------:R-:W-:Y:S02]  /*68e0*/  SHF.R.U32.HI R7, RZ, R24, R7 ;  /* 0x00000018ff077219 */ /* 0x000fe40000011607 */
[----:B------:R-:W-:-:S03]  /*68f0*/  ISETP.NE.AND.EX P0, PT, R27, RZ, PT, P0 ;  /* 0x000000ff1b00720c */ /* 0x000fc60003f05300 */
[----:B------:R-:W1:Y:S01]  /*6900*/  LDC R22, c[0x0][0x148] ;  /* 0x00005200ff167b82 */ /* 0x000e620000000800 */
[----:B---3--:R-:W-:Y:S02]  /*6910*/  IMAD R23, R15, R8, R6 ;  /* 0x000000080f177224 */ /* 0x008fe400078e0206 */
[----:B------:R-:W-:-:S05]  /*6920*/  IMAD.MOV.U32 R8, RZ, RZ, 0x1 ;  /* 0x00000001ff087424 */ /* 0x000fca00078e00ff */
[----:B------:R-:W2:Y:S01]  /*6930*/  LDC R21, c[0x0][0x600] ;  /* 0x00018000ff157b82 */ /* 0x000ea20000000800 */
[-CC-:B----4-:R-:W-:Y:S02]  /*6940*/  SHF.R.U64 R15, R12, R20.reuse, R7.reuse ;  /* 0x000000140c0f7219 */ /* 0x190fe40000001207 */
[----:B------:R-:W-:Y:S02]  /*6950*/  SHF.R.U32.HI R6, RZ, R20, R7 ;  /* 0x00000014ff067219 */ /* 0x000fe40000011607 */
[----:B------:R3:W4:Y:S03]  /*6960*/  F2I.U32.TRUNC.NTZ R20, R9 ;  /* 0x0000000900147305 */ /* 0x000726000020f000 */
[----:B------:R-:W1:Y:S01]  /*6970*/  LDC R25, c[0x0][0x648] ;  /* 0x00019200ff197b82 */ /* 0x000e620000000800 */
[-C--:B0-----:R-:W-:Y:S02]  /*6980*/  SHF.R.U64 R19, R15, R11.reuse, R6 ;  /* 0x0000000b0f137219 */ /* 0x081fe40000001206 */
[----:B------:R-:W-:-:S02]  /*6990*/  SHF.L.U32 R10, R10, R11, RZ ;  /* 0x0000000b0a0a7219 */ /* 0x000fc400000006ff */
[-C--:B------:R-:W-:Y:S01]  /*69a0*/  SHF.R.U32.HI R7, RZ, R11.reuse, R6 ;  /* 0x0000000bff077219 */ /* 0x080fe20000011606 */
[----:B------:R-:W-:Y:S01]  /*69b0*/  IMAD.MOV.U32 R6, RZ, RZ, R19 ;  /* 0x000000ffff067224 */ /* 0x000fe200078e0013 */
[----:B------:R-:W-:Y:S01]  /*69c0*/  SHF.L.U32 R24, R8, R11, RZ ;  /* 0x0000000b08187219 */ /* 0x000fe200000006ff */
[----:B------:R-:W0:Y:S01]  /*69d0*/  LDC R28, c[0x0][0x638] ;  /* 0x00018e00ff1c7b82 */ /* 0x000e220000000800 */
[----:B------:R-:W-:-:S07]  /*69e0*/  LOP3.LUT R30, RZ, R10, RZ, 0x33, !PT ;  /* 0x0000000aff1e7212 */ /* 0x000fce00078e33ff */
[----:B------:R-:W0:Y:S01]  /*69f0*/  LDC R29, c[0x0][0x610] ;  /* 0x00018400ff1d7b82 */ /* 0x000e220000000800 */
[----:B---34-:R-:W-:Y:S05]  /*6a00*/  @!P0 BRA `(.L_x_161) ;  /* 0x0000000000288947 */ /* 0x018fea0003800000 */
[----:B------:R-:W3:Y:S02]  /*6a10*/  LDC R6, c[0x0][0x64c] ;  /* 0x00019300ff067b82 */ /* 0x000ee40000000800 */
[----:B---3--:R-:W-:-:S05]  /*6a20*/  IADD3 R11, P0, R19, R6, RZ ;  /* 0x00000006130b7210 */ /* 0x008fca0007f1e0ff */
        /* <DEDUP_REMOVED lines=8> */
.L_x_161:
[----:B------:R-:W-:Y:S01]  /*6ab0*/  ISETP.NE.AND P0, PT, R2, 0x1, PT ;  /* 0x000000010200780c */ /* 0x000fe20003f05270 */
[----:B--2---:R-:W-:Y:S01]  /*6ac0*/  VIADD R9, R21, 0xffffffff ;  /* 0xffffffff15097836 */ /* 0x004fe20000000000 */
[----:B-1----:R-:W-:Y:S01]  /*6ad0*/  SHF.R.U64 R7, R6, R25, R7 ;  /* 0x0000001906077219 */ /* 0x002fe20000001207 */
[----:B------:R-:W-:Y:S01]  /*6ae0*/  IMAD.MOV R20, RZ, RZ, -R20 ;  /* 0x000000ffff147224 */ /* 0x000fe200078e0a14 */
[----:B------:R-:W-:Y:S02]  /*6af0*/  LOP3.LUT R6, R15, R30, RZ, 0xc0, !PT ;  /* 0x0000001e0f067212 */ /* 0x000fe400078ec0ff */
[----:B------:R-:W-:Y:S01]  /*6b00*/  LOP3.LUT R12, R12, R9, RZ, 0xc0, !PT ;  /* 0x000000090c0c7212 */ /* 0x000fe200078ec0ff */
[----:B------:R-:W-:Y:S02]  /*6b10*/  IMAD.MOV R8, RZ, RZ, -R7 ;  /* 0x000000ffff087224 */ /* 0x000fe400078e0a07 */
[----:B------:R-:W-:Y:S02]  /*6b20*/  IMAD R6, R24, R7, R6 ;  /* 0x0000000718067224 */ /* 0x000fe400078e0206 */
[----:B------:R-:W-:-:S02]  /*6b30*/  IMAD.MOV.U32 R9, RZ, RZ, 0x1 ;  /* 0x00000001ff097424 */ /* 0x000fc400078e00ff */
[----:B------:R-:W-:Y:S02]  /*6b40*/  @P0 IMAD R23, R22, R20, R5 ;  /* 0x0000001416170224 */ /* 0x000fe400078e0205 */
[----:B0-----:R-:W-:Y:S02]  /*6b50*/  IMAD R5, R8, R28, R19 ;  /* 0x0000001c08057224 */ /* 0x001fe400078e0213 */
[----:B------:R-:W-:Y:S02]  /*6b60*/  IMAD R19, R6, R29, R23 ;  /* 0x0000001d06137224 */ /* 0x000fe400078e0217 */
[----:B------:R-:W-:Y:S02]  /*6b70*/  IMAD R6, R5, R21, R12 ;  /* 0x0000001505067224 */ /* 0x000fe400078e020c */
[----:B------:R-:W-:-:S03]  /*6b80*/  IMAD.MOV.U32 R8, RZ, RZ, R14 ;  /* 0x000000ffff087224 */ /* 0x000fc600078e000e */
[----:B------:R-:W-:Y:S02]  /*6b90*/  SEL R20, R6, R19, !P0 ;  /* 0x0000001306147207 */ /* 0x000fe40004000000 */
[----:B------:R-:W-:-:S07]  /*6ba0*/  SEL R19, R19, R6, !P0 ;  /* 0x0000000613137207 */ /* 0x000fce0004000000 */
.L_x_159:
[----:B------:R-:W-:-:S08]  /*6bb0*/  NOP ;  /* 0x0000000000007918 */ /* 0x000fd00000000000 */
[----:B------:R-:W0:-:S00]  /*6bc0*/  USETMAXREG.DEALLOC.CTAPOOL 0x28 ;  /* 0x00000028000079c8 */ /* 0x000e0000080e0500 */
[----:B0-----:R-:W-:-:S13]  /*6bd0*/  ISETP.NE.AND P0, PT, R0, RZ, PT ;  /* 0x000000ff0000720c */ /* 0x001fda0003f05270 */
[----:B------:R-:W-:Y:S05]  /*6be0*/  @P0 EXIT ;  /* 0x000000000000094d */ /* 0x000fea0003800000 */
[----:B------:R-:W-:Y:S01]  /*6bf0*/  LOP3.LUT P0, RZ, R9, 0xff, RZ, 0xc0, !PT ;  /* 0x000000ff09ff7812 */ /* 0x000fe2000780c0ff */
[----:B------:R-:W-:Y:S02]  /*6c00*/  IMAD.MOV.U32 R0, RZ, RZ, 0x1 ;  /* 0x00000001ff007424 */ /* 0x000fe400078e00ff */
[----:B------:R-:W-:-:S10]  /*6c10*/  IMAD.MOV.U32 R12, RZ, RZ, RZ ;  /* 0x000000ffff0c7224 */ /* 0x000fd400078e00ff */
[----:B------:R-:W-:Y:S05]  /*6c20*/  @!P0 BRA `(.L_x_162) ;  /* 0x0000000c00348947 */ /* 0x000fea0003800000 */
[----:B------:R-:W0:Y:S01]  /*6c30*/  LDC R0, c[0x0][0x28c] ;  /* 0x0000a300ff007b82 */ /* 0x000e220000000800 */
[----:B------:R-:W-:Y:S01]  /*6c40*/  LOP3.LUT P0, RZ, R3, 0x1f, RZ, 0xc0, !PT ;  /* 0x0000001f03ff7812 */ /* 0x000fe2000780c0ff */
[----:B------:R-:W-:Y:S01]  /*6c50*/  ULDC UR5, c[0x0][0x658] ;  /* 0x0001960000057ab9 */ /* 0x000fe20000000800 */
[----:B------:R-:W-:Y:S01]  /*6c60*/  UMOV UR6, 0xffffffff ;  /* 0xffffffff00067882 */ /* 0x000fe20000000000 */
[----:B------:R-:W-:Y:S01]  /*6c70*/  BSSY B0, `(.L_x_162) ;  /* 0x00000c8000007945 */ /* 0x000fe20003800000 */
[----:B------:R-:W-:Y:S01]  /*6c80*/  USHF.L.U32 UR6, UR6, UR5, URZ ;  /* 0x0000000506067299 */ /* 0x000fe2000800063f */
[C---:B------:R-:W-:Y:S01]  /*6c90*/  ISETP.NE.AND P2, PT, R4.reuse, RZ, PT ;  /* 0x000000ff0400720c */ /* 0x040fe20003f45270 */
[----:B------:R-:W-:Y:S01]  /*6ca0*/  IMAD.MOV.U32 R13, RZ, RZ, 0x1 ;  /* 0x00000001ff0d7424 */ /* 0x000fe200078e00ff */
[----:B------:R-:W-:Y:S01]  /*6cb0*/  ISETP.NE.OR P0, PT, R4, RZ, !P0 ;  /* 0x000000ff0400720c */ /* 0x000fe20004705670 */
[----:B------:R-:W-:Y:S01]  /*6cc0*/  IMAD.MOV.U32 R12, RZ, RZ, RZ ;  /* 0x000000ffff0c7224 */ /* 0x000fe200078e00ff */
[----:B------:R-:W-:Y:S01]  /*6cd0*/  LOP3.LUT R11, R18, 0x2, RZ, 0xfc, !PT ;  /* 0x00000002120b7812 */ /* 0x000fe200078efcff */
[----:B------:R-:W-:Y:S01]  /*6ce0*/  ULDC UR4, c[0x0][0x600] ;  /* 0x0001800000047ab9 */ /* 0x000fe20000000800 */
[----:B------:R-:W-:Y:S01]  /*6cf0*/  UMOV UR7, 0x1 ;  /* 0x0000000100077882 */ /* 0x000fe20000000000 */
[----:B------:R-:W-:-:S02]  /*6d00*/  UIADD3 UR13, UR4, -0x1, URZ ;  /* 0xffffffff040d7890 */ /* 0x000fc4000fffe03f */
[----:B------:R-:W-:Y:S02]  /*6d10*/  USHF.L.U32 UR15, UR7, UR5, URZ ;  /* 0x00000005070f7299 */ /* 0x000fe4000800063f */
[----:B------:R-:W-:Y:S01]  /*6d20*/  ULOP3.LUT UR14, URZ, UR6, URZ, 0x33, !UPT ;  /* 0x000000063f0e7292 */ /* 0x000fe2000f8e333f */
[----:B------:R-:W-:Y:S01]  /*6d30*/  ULDC.64 UR22, c[0x0][0x198] ;  /* 0x0000660000167ab9 */ /* 0x000fe20000000a00 */
[----:B0-----:R-:W-:-:S05]  /*6d40*/  VIADD R0, R0, 0x3f ;  /* 0x0000003f00007836 */ /* 0x001fca0000000000 */
[----:B------:R-:W-:-:S04]  /*6d50*/  SHF.R.S32.HI R3, RZ, 0x1f, R0 ;  /* 0x0000001fff037819 */ /* 0x000fc80000011400 */
[----:B------:R-:W-:Y:S01]  /*6d60*/  LEA.HI R3, R3, R0, RZ, 0x6 ;  /* 0x0000000003037211 */ /* 0x000fe200078f30ff */
[----:B------:R-:W-:-:S03]  /*6d70*/  IMAD.MOV.U32 R0, RZ, RZ, 0x1 ;  /* 0x00000001ff007424 */ /* 0x000fc600078e00ff */
[----:B------:R-:W-:-:S05]  /*6d80*/  SHF.R.S32.HI R3, RZ, 0x6, R3 ;  /* 0x00000006ff037819 */ /* 0x000fca0000011403 */
[----:B------:R-:W-:-:S07]  /*6d90*/  VIADD R10, R3, 0x1 ;  /* 0x00000001030a7836 */ /* 0x000fce0000000000 */
.L_x_174:
[----:B------:R-:W-:-:S03]  /*6da0*/  UMOV UR4, 0xffffffff ;  /* 0xffffffff00047882 */ /* 0x000fc60000000000 */
[----:B------:R-:W-:Y:S05]  /*6db0*/  BRA.DIV UR4, `(.L_x_163) ;  /* 0x0000001204287947 */ /* 0x000fea000b800000 */
[----:B------:R-:W-:-:S13]  /*6dc0*/  ELECT P6, URZ, PT ;  /* 0x00000000003f782f */ /* 0x000fda00038c0000 */
.L_x_188:
[----:B------:R-:W-:Y:S04]  /*6dd0*/  BSSY B1, `(.L_x_164) ;  /* 0x000003e000017945 */ /* 0x000fe80003800000 */
[----:B------:R-:W-:Y:S05]  /*6de0*/  @!P6 BRA `(.L_x_165) ;  /* 0x0000000000f0e947 */ /* 0x000fea0003800000 */
[----:B------:R-:W0:Y:S02]  /*6df0*/  LDC R4, c[0x0][0x28c] ;  /* 0x0000a300ff047b82 */ /* 0x000e240000000800 */
[----:B0-----:R-:W-:-:S13]  /*6e00*/  ISETP.GE.AND P1, PT, R4, 0x1, PT ;  /* 0x000000010400780c */ /* 0x001fda0003f26270 */
[----:B------:R-:W-:Y:S05]  /*6e10*/  @!P1 BRA `(.L_x_165) ;  /* 0x0000000000e49947 */ /* 0x000fea0003800000 */
[----:B------:R-:W-:Y:S02]  /*6e20*/  IMAD.SHL.U32 R19, R19, 0x80, RZ ;  /* 0x0000008013137824 */ /* 0x000fe400078e00ff */
[----:B------:R-:W-:Y:S02]  /*6e30*/  IMAD.SHL.U32 R20, R20, 0x80, RZ ;  /* 0x0000008014147824 */ /* 0x000fe400078e00ff */
[----:B------:R-:W-:Y:S02]  /*6e40*/  IMAD.MOV.U32 R21, RZ, RZ, RZ ;  /* 0x000000ffff157224 */ /* 0x000fe400078e00ff */
[----:B------:R-:W-:Y:S02]  /*6e50*/  IMAD.MOV.U32 R4, RZ, RZ, R10 ;  /* 0x000000ffff047224 */ /* 0x000fe400078e000a */
[----:B------:R-:W-:Y:S02]  /*6e60*/  IMAD.MOV.U32 R5, RZ, RZ, R0 ;  /* 0x000000ffff057224 */ /* 0x000fe400078e0000 */
[----:B------:R-:W-:-:S02]  /*6e70*/  IMAD.MOV.U32 R6, RZ, RZ, R12 ;  /* 0x000000ffff067224 */ /* 0x000fc400078e000c */
[----:B------:R-:W-:-:S07]  /*6e80*/  VIADD R22, R19, 0x40 ;  /* 0x0000004013167836 */ /* 0x000fce0000000000 */
.L_x_169:
[----:B------:R-:W0:Y:S01]  /*6e90*/  S2R R14, SR_CgaCtaId ;  /* 0x00000000000e7919 */ /* 0x000e220000008800 */
[----:B------:R-:W-:Y:S01]  /*6ea0*/  MOV R7, 0x400 ;  /* 0x0000040000077802 */ /* 0x000fe20000000f00 */
[----:B------:R-:W1:Y:S03]  /*6eb0*/  @!P2 LDC R9, c[0x0][0x500] ;  /* 0x00014000ff09ab82 */ /* 0x000e660000000800 */
[----:B0-----:R-:W-:Y:S02]  /*6ec0*/  LEA R15, R14, R7, 0x18 ;  /* 0x000000070e0f7211 */ /* 0x001fe400078ec0ff */
[----:B------:R-:W-:-:S03]  /*6ed0*/  SHF.L.U32 R7, R5, 0x1f, RZ ;  /* 0x0000001f05077819 */ /* 0x000fc600000006ff */
[----:B------:R-:W-:-:S04]  /*6ee0*/  IMAD R14, R6, 0x8, R15 ;  /* 0x00000008060e7824 */ /* 0x000fc800078e020f */
[----:B------:R-:W0:Y:S02]  /*6ef0*/  SYNCS.PHASECHK.TRANS64.TRYWAIT P1, [R14+URZ+0x38], R7 ;  /* 0x000038070e0075a7 */ /* 0x000e24000802017f */
[----:B01----:R-:W-:Y:S05]  /*6f00*/  @!P1 BRA `(.L_x_166) ;  /* 0x0000000c00f49947 */ /* 0x003fea0003800000 */
.L_x_189:
[----:B0-----:R-:W-:Y:S01]  /*6f10*/  PRMT R7, R11, 0x9910, RZ ;  /* 0x000099100b077816 */ /* 0x001fe200000000ff */
[----:B------:R0:W-:Y:S03]  /*6f20*/  @!P2 SYNCS.ARRIVE.TRANS64 RZ, [R14+URZ], R9 ;  /* 0x000000090effa9a7 */ /* 0x0001e6000800003f */
[----:B------:R-:W-:-:S13]  /*6f30*/  ISETP.NE.AND P1, PT, R7, 0x2, PT ;  /* 0x000000020700780c */ /* 0x000fda0003f25270 */
[----:B0-----:R-:W-:Y:S05]  /*6f40*/  @P1 BRA `(.L_x_167) ;  /* 0x0000000000041947 */ /* 0x001fea0003800000 */
[----:B------:R-:W-:Y:S01]  /*6f50*/  BPT.TRAP 0x1 ;  /* 0x000000040000795c */ /* 0x000fe20000300000 */
.L_x_167:
[----:B------:R-:W-:Y:S05]  /*6f60*/  @P0 BRA `(.L_x_168) ;  /* 0x0000000000040947 */ /* 0x000fea0003800000 */
[----:B------:R-:W-:Y:S01]  /*6f70*/  BPT.TRAP 0x1 ;  /* 0x000000040000795c */ /* 0x000fe20000300000 */
.L_x_168:
[----:B------:R-:W-:Y:S01]  /*6f80*/  IMAD R15, R6, 0x4000, R15 ;  /* 0x00004000060f7824 */ /* 0x000fe200078e020f */
[----:B------:R-:W-:Y:S01]  /*6f90*/  R2UR UR25, R14 ;  /* 0x000000000e1972ca */ /* 0x000fe200000e0000 */
[----:B------:R-:W-:Y:S01]  /*6fa0*/  VIADD R4, R4, 0xffffffff ;  /* 0xffffffff04047836 */ /* 0x000fe20000000000 */
[----:B------:R-:W-:Y:S01]  /*6fb0*/  R2UR UR27, R21 ;  /* 0x00000000151b72ca */ /* 0x000fe200000e0000 */
[----:B------:R-:W-:Y:S01]  /*6fc0*/  UIADD3 UR4, UP0, UR22, 0xf0, URZ ;  /* 0x000000f016047890 */ /* 0x000fe2000ff1e03f */
[----:B------:R-:W-:Y:S01]  /*6fd0*/  R2UR UR8, R15 ;  /* 0x000000000f0872ca */ /* 0x000fe200000e0000 */
[----:B------:R-:W-:Y:S01]  /*6fe0*/  UIADD3 UR30, UP1, UR22, 0x1f0, URZ ;  /* 0x000001f0161e7890 */ /* 0x000fe2000ff3e03f */
[----:B------:R-:W-:Y:S01]  /*6ff0*/  R2UR UR28, R8 ;  /* 0x00000000081c72ca */ /* 0x000fe200000e0000 */
[----:B------:R-:W-:Y:S01]  /*7000*/  UIADD3.X UR5, URZ, UR23, URZ, UP0, !UPT ;  /* 0x000000173f057290 */ /* 0x000fe200087fe43f */
[----:B------:R-:W-:Y:S01]  /*7010*/  R2UR UR26, R19 ;  /* 0x00000000131a72ca */ /* 0x000fe200000e0000 */
[----:B------:R-:W-:Y:S01]  /*7020*/  VIADD R6, R6, 0x1 ;  /* 0x0000000106067836 */ /* 0x000fe20000000000 */
[----:B------:R-:W-:Y:S01]  /*7030*/  R2UR UR18, R22 ;  /* 0x00000000161272ca */ /* 0x000fe200000e0000 */
[----:B------:R-:W-:Y:S01]  /*7040*/  UIADD3.X UR31, URZ, UR23, URZ, UP1, !UPT ;  /* 0x000000173f1f7290 */ /* 0x000fe20008ffe43f */
[----:B------:R-:W-:Y:S01]  /*7050*/  R2UR UR11, R20 ;  /* 0x00000000140b72ca */ /* 0x000fe200000e0000 */
[----:B------:R-:W-:Y:S01]  /*7060*/  UMOV UR6, 0x0 ;  /* 0x0000000000067882 */ /* 0x000fe20000000000 */
[----:B------:R-:W-:Y:S01]  /*7070*/  ISETP.GT.AND P3, PT, R4, 0x1, PT ;  /* 0x000000010400780c */ /* 0x000fe20003f64270 */
[----:B------:R-:W-:Y:S01]  /*7080*/  UMOV UR7, 0x10000000 ;  /* 0x1000000000077882 */ /* 0x000fe20000000000 */
[C---:B------:R-:W-:Y:S01]  /*7090*/  ISETP.NE.AND P1, PT, R6.reuse, 0x7, PT ;  /* 0x000000070600780c */ /* 0x040fe20003f25270 */
[----:B------:R-:W-:Y:S01]  /*70a0*/  UIADD3 UR24, UR8, 0x180, URZ ;  /* 0x0000018008187890 */ /* 0x000fe2000fffe03f */
[----:B------:R-:W-:Y:S01]  /*70b0*/  VIADD R21, R21, 0x40 ;  /* 0x0000004015157836 */ /* 0x000fe20000000000 */
[----:B------:R-:W-:Y:S01]  /*70c0*/  UIADD3 UR16, UR8, 0x2180, URZ ;  /* 0x0000218008107890 */ /* 0x000fe2000fffe03f */
[----:B------:R-:W-:Y:S01]  /*70d0*/  SEL R14, RZ, 0x1, P1 ;  /* 0x00000001ff0e7807 */ /* 0x000fe20000800000 */
[----:B------:R-:W-:Y:S01]  /*70e0*/  UIADD3 UR8, UR8, 0x1c180, URZ ;  /* 0x0001c18008087890 */ /* 0x000fe2000fffe03f */
[----:B------:R-:W-:Y:S01]  /*70f0*/  SEL R6, R6, RZ, P1 ;  /* 0x000000ff06067207 */ /* 0x000fe20000800000 */
[----:B------:R-:W-:Y:S01]  /*7100*/  UMOV UR17, UR25 ;  /* 0x0000001900117c82 */ /* 0x000fe20008000000 */
[----:B------:R-:W-:Y:S01]  /*7110*/  UMOV UR19, UR27 ;  /* 0x0000001b00137c82 */ /* 0x000fe20008000000 */
[----:B------:R-:W-:Y:S01]  /*7120*/  UMOV UR20, UR28 ;  /* 0x0000001c00147c82 */ /* 0x000fe20008000000 */
[----:B------:R0:W-:Y:S01]  /*7130*/  UTMALDG.3D [UR24], [UR4], desc[UR6] ;  /* 0x00000618040075b4 */ /* 0x0001e20008011000 */
[----:B------:R-:W-:Y:S01]  /*7140*/  UMOV UR9, UR25 ;  /* 0x0000001900097c82 */ /* 0x000fe20008000000 */
[----:B------:R-:W-:Y:S01]  /*7150*/  UMOV UR10, UR27 ;  /* 0x0000001b000a7c82 */ /* 0x000fe20008000000 */
[----:B------:R-:W-:Y:S01]  /*7160*/  UMOV UR12, UR28 ;  /* 0x0000001c000c7c82 */ /* 0x000fe20008000000 */
[----:B------:R-:W-:Y:S01]  /*7170*/  LOP3.LUT R5, R5, R14, RZ, 0x3c, !PT ;  /* 0x0000000e05057212 */ /* 0x000fe200078e3cff */
[----:B------:R0:W-:Y:S01]  /*7180*/  UTMALDG.3D [UR16], [UR4], desc[UR6] ;  /* 0x00000610040075b4 */ /* 0x0001e20008011000 */
[----:B------:R0:W-:Y:S02]  /*7190*/  UTMALDG.3D [UR8], [UR30], desc[UR6] ;  /* 0x000006081e0075b4 */ /* 0x0001e40008011000 */
[----:B0-----:R-:W-:Y:S05]  /*71a0*/  @P3 BRA `(.L_x_169) ;  /* 0xfffffffc00383947 */ /* 0x001fea000383ffff */
.L_x_165:
[----:B------:R-:W-:Y:S05]  /*71b0*/  BSYNC B1 ;  /* 0x0000000000017941 */ /* 0x000fea0003800000 */
.L_x_164:
[----:B------:R-:W-:Y:S01]  /*71c0*/  LOP3.LUT P4, RZ, R13, 0xff, RZ, 0xc0, !PT ;  /* 0x000000ff0dff7812 */ /* 0x000fe2000788c0ff */
[C---:B------:R-:W-:Y:S01]  /*71d0*/  IMAD.IADD R12, R3.reuse, 0x1, R12 ;  /* 0x00000001030c7824 */ /* 0x040fe200078e020c */
[----:B------:R-:W-:Y:S01]  /*71e0*/  ULDC.64 UR4, c[0x0][0x650] ;  /* 0x0001940000047ab9 */ /* 0x000fe20000000a00 */
[C---:B------:R-:W-:Y:S01]  /*71f0*/  ISETP.GE.U32.AND P3, PT, R3.reuse, 0x7, PT ;  /* 0x000000070300780c */ /* 0x040fe20003f66070 */
[----:B------:R-:W-:Y:S01]  /*7200*/  BSSY B1, `(.L_x_170) ;  /* 0x000006c000017945 */ /* 0x000fe20003800000 */
[C---:B------:R-:W-:Y:S01]  /*7210*/  IMAD.WIDE.U32 R4, R12.reuse, 0x24924925, RZ ;  /* 0x249249250c047825 */ /* 0x040fe200078e00ff */
[C---:B------:R-:W-:Y:S02]  /*7220*/  ISETP.GT.U32.AND P1, PT, R12.reuse, 0x6, PT ;  /* 0x000000060c00780c */ /* 0x040fe40003f24070 */
[----:B------:R-:W-:Y:S01]  /*7230*/  PRMT R13, RZ, 0x7610, R13 ;  /* 0x00007610ff0d7816 */ /* 0x000fe2000000000d */
[----:B------:R-:W-:Y:S01]  /*7240*/  IMAD.IADD R4, R12, 0x1, -R5 ;  /* 0x000000010c047824 */ /* 0x000fe200078e0a05 */
[----:B------:R-:W-:Y:S01]  /*7250*/  ISETP.LT.U32.AND P1, PT, R3, 0x7, P1 ;  /* 0x000000070300780c */ /* 0x000fe20000f21070 */
[----:B------:R-:W-:-:S02]  /*7260*/  IMAD.MOV.U32 R19, RZ, RZ, -0x1 ;  /* 0xffffffffff137424 */ /* 0x000fc400078e00ff */
[----:B------:R-:W0:Y:S01]  /*7270*/  @P4 S2R R7, SR_CgaCtaId ;  /* 0x0000000000074919 */ /* 0x000e220000008800 */
[----:B------:R-:W-:Y:S01]  /*7280*/  @P4 MOV R6, 0x400 ;  /* 0x0000040000064802 */ /* 0x000fe20000000f00 */
[----:B------:R-:W-:Y:S01]  /*7290*/  IMAD.MOV.U32 R20, RZ, RZ, -0x1 ;  /* 0xffffffffff147424 */ /* 0x000fe200078e00ff */
[----:B------:R-:W-:Y:S01]  /*72a0*/  LEA.HI R4, R4, R5, RZ, 0x1f ;  /* 0x0000000504047211 */ /* 0x000fe200078ff8ff */
[----:B------:R-:W-:-:S03]  /*72b0*/  IMAD.MOV.U32 R8, RZ, RZ, -0x1 ;  /* 0xffffffffff087424 */ /* 0x000fc600078e00ff */
[--C-:B------:R-:W-:Y:S02]  /*72c0*/  SHF.R.U32.HI R5, RZ, 0x2, R4.reuse ;  /* 0x00000002ff057819 */ /* 0x100fe40000011604 */
[----:B------:R-:W-:-:S03]  /*72d0*/  PRMT R4, RZ, 0x7610, R4 ;  /* 0x00007610ff047816 */ /* 0x000fc60000000004 */
[----:B------:R-:W-:Y:S01]  /*72e0*/  IMAD R12, R5, -0x7, R12 ;  /* 0xfffffff9050c7824 */ /* 0x000fe200078e020c */
[----:B0-----:R-:W-:Y:S02]  /*72f0*/  @P4 LEA R6, R7, R6, 0x18 ;  /* 0x0000000607064211 */ /* 0x001fe400078ec0ff */
[----:B------:R-:W-:Y:S02]  /*7300*/  SEL R7, RZ, 0x1, !P1 ;  /* 0x00000001ff077807 */ /* 0x000fe40004800000 */
[----:B------:R-:W-:Y:S01]  /*7310*/  IADD3 R16, P1, R16, UR36, RZ ;  /* 0x0000002410107c10 */ /* 0x000fe2000ff3e0ff */
[----:B------:R0:W-:Y:S01]  /*7320*/  @P4 SYNCS.ARRIVE.TRANS64.A1T0 RZ, [R6+URZ+0x88], RZ ;  /* 0x000088ff06ff49a7 */ /* 0x0001e2000810003f */
[----:B------:R-:W-:Y:S02]  /*7330*/  LOP3.LUT R0, R0, R7, RZ, 0x3c, !PT ;  /* 0x0000000700007212 */ /* 0x000fe400078e3cff */
[----:B------:R-:W-:Y:S02]  /*7340*/  IADD3.X R17, R17, UR42, RZ, P1, !PT ;  /* 0x0000002a11117c10 */ /* 0x000fe40008ffe4ff */
[----:B------:R-:W-:-:S02]  /*7350*/  ISETP.GE.U32.AND P1, PT, R16, UR4, PT ;  /* 0x0000000410007c0c */ /* 0x000fc4000bf26070 */
[----:B------:R-:W-:Y:S02]  /*7360*/  @P3 LOP3.LUT R0, R0, 0x1, R5, 0x78, !PT ;  /* 0x0000000100003812 */ /* 0x000fe400078e7805 */
[----:B------:R-:W-:-:S13]  /*7370*/  ISETP.GE.U32.AND.EX P1, PT, R17, UR5, PT, P1 ;  /* 0x0000000511007c0c */ /* 0x000fda000bf26110 */
[----:B0-----:R-:W-:Y:S05]  /*7380*/  @P1 BRA `(.L_x_171) ;  /* 0x00000004004c1947 */ /* 0x001fea0003800000 */
[----:B------:R-:W-:Y:S01]  /*7390*/  ULDC.64 UR4, c[0x0][0x628] ;  /* 0x00018a0000047ab9 */ /* 0x000fe20000000a00 */
[----:B------:R-:W0:Y:S01]  /*73a0*/  S2R R15, SR_CTAID.X ;  /* 0x00000000000f7919 */ /* 0x000e220000002500 */
[----:B------:R-:W-:Y:S01]  /*73b0*/  ISETP.NE.U32.AND P1, PT, RZ, UR4, PT ;  /* 0x00000004ff007c0c */ /* 0x000fe2000bf25070 */
[----:B------:R-:W-:Y:S01]  /*73c0*/  ULDC UR7, c[0x0][0x630] ;  /* 0x00018c0000077ab9 */ /* 0x000fe20000000800 */
[----:B------:R-:W-:Y:S01]  /*73d0*/  IMAD.MOV.U32 R4, RZ, RZ, R16 ;  /* 0x000000ffff047224 */ /* 0x000fe200078e0010 */
[----:B------:R-:W1:Y:S01]  /*73e0*/  S2R R14, SR_CTAID.Y ;  /* 0x00000000000e7919 */ /* 0x000e620000002600 */
[----:B------:R-:W-:Y:S01]  /*73f0*/  ISETP.NE.AND.EX P1, PT, RZ, UR5, PT, P1 ;  /* 0x00000005ff007c0c */ /* 0x000fe2000bf25310 */
[----:B------:R-:W-:-:S12]  /*7400*/  IMAD.MOV.U32 R5, RZ, RZ, R17 ;  /* 0x000000ffff057224 */ /* 0x000fd800078e0011 */
[----:B------:R-:W-:Y:S05]  /*7410*/  @!P1 BRA `(.L_x_172) ;  /* 0x0000000000289947 */ /* 0x000fea0003800000 */
[----:B------:R-:W-:Y:S02]  /*7420*/  ULDC UR6, c[0x0][0x634] ;  /* 0x00018d0000067ab9 */ /* 0x000fe40000000800 */
[----:B------:R-:W-:-:S05]  /*7430*/  IADD3 R9, P1, R16, UR6, RZ ;  /* 0x0000000610097c10 */ /* 0x000fca000ff3e0ff */
[----:B------:R-:W-:-:S04]  /*7440*/  IMAD.X R19, RZ, RZ, R17, P1 ;  /* 0x000000ffff137224 */ /* 0x000fc800008e0611 */
[----:B------:R-:W-:-:S04]  /*7450*/  IMAD.WIDE.U32 R6, R19, UR4, RZ ;  /* 0x0000000413067c25 */ /* 0x000fc8000f8e00ff */
[----:B------:R-:W-:-:S04]  /*7460*/  IMAD.WIDE.U32 R6, P1, R9, UR5, R6 ;  /* 0x0000000509067c25 */ /* 0x000fc8000f820006 */
[----:B------:R-:W-:-:S04]  /*7470*/  IMAD.WIDE.U32 R8, R9, UR4, RZ ;  /* 0x0000000409087c25 */ /* 0x000fc8000f8e00ff */
[----:B------:R-:W-:Y:S01]  /*7480*/  IMAD.X R5, RZ, RZ, RZ, P1 ;  /* 0x000000ffff057224 */ /* 0x000fe200008e06ff */
[----:B------:R-:W-:Y:S01]  /*7490*/  IADD3 RZ, P1, R9, R6, RZ ;  /* 0x0000000609ff7210 */ /* 0x000fe20007f3e0ff */
[----:B------:R-:W-:-:S04]  /*74a0*/  IMAD.MOV.U32 R4, RZ, RZ, R7 ;  /* 0x000000ffff047224 */ /* 0x000fc800078e0007 */
[----:B------:R-:W-:-:S08]  /*74b0*/  IMAD.WIDE.U32.X R4, R19, UR5, R4, P1 ;  /* 0x0000000513047c25 */ /* 0x000fd000088e0404 */
.L_x_172:
[--C-:B------:R-:W-:Y:S01]  /*74c0*/  SHF.R.U64 R8, R4, UR7, R5.reuse ;  /* 0x0000000704087c19 */ /* 0x100fe20008001205 */
[----:B------:R-:W-:Y:S01]  /*74d0*/  ULDC.64 UR4, c[0x0][0x620] ;  /* 0x0001880000047ab9 */ /* 0x000fe20000000a00 */
[----:B------:R-:W-:Y:S01]  /*74e0*/  SHF.R.U32.HI R4, RZ, UR7, R5 ;  /* 0x00000007ff047c19 */ /* 0x000fe20008011605 */
[----:B------:R-:W2:Y:S01]  /*74f0*/  LDC R24, c[0x0][0x144] ;  /* 0x00005100ff187b82 */ /* 0x000ea20000000800 */
[----:B------:R-:W-:Y:S01]  /*7500*/  IADD3 R7, P1, RZ, -R8, RZ ;  /* 0x80000008ff077210 */ /* 0x000fe20007f3e0ff */
[----:B------:R-:W-:Y:S01]  /*7510*/  ULDC.64 UR8, c[0x0][0x640] ;  /* 0x0001900000087ab9 */ /* 0x000fe20000000a00 */
[----:B0-----:R-:W-:Y:S01]  /*7520*/  I2FP.F32.U32 R9, R15 ;  /* 0x0000000f00097245 */ /* 0x001fe20000201000 */
[----:B------:R-:W-:Y:S02]  /*7530*/  ULDC UR6, c[0x0][0x608] ;  /* 0x0001820000067ab9 */ /* 0x000fe40000000800 */
[----:B------:R-:W-:Y:S01]  /*7540*/  IMAD.X R4, RZ, RZ, ~R4, P1 ;  /* 0x000000ffff047224 */ /* 0x000fe200008e0e04 */
[----:B------:R-:W-:Y:S01]  /*7550*/  ISETP.NE.U32.AND P1, PT, RZ, UR8, PT ;  /* 0x00000008ff007c0c */ /* 0x000fe2000bf25070 */
[----:B------:R-:W0:Y:S02]  /*7560*/  LDC R21, c[0x0][0x148] ;  /* 0x00005200ff157b82 */ /* 0x000e240000000800 */
[----:B------:R-:W-:Y:S01]  /*7570*/  IMAD R6, R4, UR4, RZ ;  /* 0x0000000404067c24 */ /* 0x000fe2000f8e02ff */
[----:B------:R-:W-:Y:S01]  /*7580*/  ISETP.NE.AND.EX P1, PT, RZ, UR9, PT, P1 ;  /* 0x00000009ff007c0c */ /* 0x000fe2000bf25310 */
[----:B------:R-:W-:Y:S01]  /*7590*/  IMAD.WIDE.U32 R4, R7, UR4, R16 ;  /* 0x0000000407047c25 */ /* 0x000fe2000f8e0010 */
[----:B------:R-:W-:-:S03]  /*75a0*/  ULDC UR4, c[0x0][0x150] ;  /* 0x0000540000047ab9 */ /* 0x000fc60000000800 */
[----:B------:R-:W-:Y:S02]  /*75b0*/  IMAD R7, R7, UR5, R6 ;  /* 0x0000000507077c24 */ /* 0x000fe4000f8e0206 */
[----:B------:R-:W-:Y:S01]  /*75c0*/  FMUL R6, R9, UR4 ;  /* 0x0000000409067c20 */ /* 0x000fe20008400000 */
[----:B------:R-:W-:Y:S01]  /*75d0*/  ULDC UR4, c[0x0][0x618] ;  /* 0x0001860000047ab9 */ /* 0x000fe20000000800 */
[----:B------:R-:W-:Y:S01]  /*75e0*/  ULDC UR5, c[0x0][0x154] ;  /* 0x0000550000057ab9 */ /* 0x000fe20000000800 */
[----:B------:R-:W-:-:S03]  /*75f0*/  IMAD.IADD R5, R5, 0x1, R7 ;  /* 0x0000000105057824 */ /* 0x000fc600078e0207 */
[----:B------:R-:W3:Y:S02]  /*7600*/  F2I.U32.TRUNC.NTZ R6, R6 ;  /* 0x0000000600067305 */ /* 0x000ee4000020f000 */
[----:B------:R-:W-:Y:S02]  /*7610*/  SHF.R.U64 R9, R4, UR4, R5 ;  /* 0x0000000404097c19 */ /* 0x000fe40008001205 */
[----:B-1----:R-:W-:-:S05]  /*7620*/  I2FP.F32.U32 R4, R14 ;  /* 0x0000000e00047245 */ /* 0x002fca0000201000 */
[----:B------:R-:W-:Y:S01]  /*7630*/  FMUL R22, R4, UR5 ;  /* 0x0000000504167c20 */ /* 0x000fe20008400000 */
[----:B------:R-:W-:Y:S01]  /*7640*/  SHF.R.U32.HI R4, RZ, UR4, R5 ;  /* 0x00000004ff047c19 */ /* 0x000fe20008011605 */
[----:B------:R-:W-:-:S03]  /*7650*/  ULDC UR4, c[0x0][0x658] ;  /* 0x0001960000047ab9 */ /* 0x000fc60000000800 */
[--C-:B------:R-:W-:Y:S01]  /*7660*/  SHF.R.U64 R20, R9, UR6, R4.reuse ;  /* 0x0000000609147c19 */ /* 0x100fe20008001204 */
[----:B------:R-:W1:Y:S01]  /*7670*/  F2I.U32.TRUNC.NTZ R22, R22 ;  /* 0x0000001600167305 */ /* 0x000e62000020f000 */
[----:B------:R-:W-:Y:S01]  /*7680*/  SHF.R.U32.HI R5, RZ, UR6, R4 ;  /* 0x00000006ff057c19 */ /* 0x000fe20008011604 */
[----:B---3--:R-:W-:-:S03]  /*7690*/  IMAD.MOV R6, RZ, RZ, -R6 ;  /* 0x000000ffff067224 */ /* 0x008fc600078e0a06 */
[----:B------:R-:W-:Y:S01]  /*76a0*/  SHF.R.U64 R19, R20, UR4, R5 ;  /* 0x0000000414137c19 */ /* 0x000fe20008001205 */
[----:B--2---:R-:W-:Y:S01]  /*76b0*/  IMAD R15, R24, R6, R15 ;  /* 0x00000006180f7224 */ /* 0x004fe200078e020f */
[----:B------:R-:W-:-:S03]  /*76c0*/  SHF.R.U32.HI R23, RZ, UR4, R5 ;  /* 0x00000004ff177c19 */ /* 0x000fc60008011605 */
[----:B------:R-:W-:Y:S02]  /*76d0*/  IMAD.MOV.U32 R4, RZ, RZ, R19 ;  /* 0x000000ffff047224 */ /* 0x000fe400078e0013 */
[----:B------:R-:W-:Y:S01]  /*76e0*/  IMAD.MOV.U32 R5, RZ, RZ, R23 ;  /* 0x000000ffff057224 */ /* 0x000fe200078e0017 */
[----:B-1----:R-:W-:Y:S06]  /*76f0*/  @!P1 BRA `(.L_x_173) ;  /* 0x0000000000289947 */ /* 0x002fec0003800000 */
[----:B------:R-:W-:Y:S02]  /*7700*/  ULDC UR4, c[0x0][0x64c] ;  /* 0x0001930000047ab9 */ /* 0x000fe40000000800 */
[----:B------:R-:W-:-:S05]  /*7710*/  IADD3 R5, P1, R19, UR4, RZ ;  /* 0x0000000413057c10 */ /* 0x000fca000ff3e0ff */
[----:B------:R-:W-:-:S04]  /*7720*/  IMAD.X R23, RZ, RZ, R23, P1 ;  /* 0x000000ffff177224 */ /* 0x000fc800008e0617 */
[----:B------:R-:W-:-:S04]  /*7730*/  IMAD.WIDE.U32 R6, R23, UR8, RZ ;  /* 0x0000000817067c25 */ /* 0x000fc8000f8e00ff */
[----:B------:R-:W-:-:S04]  /*7740*/  IMAD.WIDE.U32 R6, P1, R5, UR9, R6 ;  /* 0x0000000905067c25 */ /* 0x000fc8000f820006 */
[----:B------:R-:W-:-:S04]  /*7750*/  IMAD.WIDE.U32 R4, R5, UR8, RZ ;  /* 0x0000000805047c25 */ /* 0x000fc8000f8e00ff */
[----:B------:R-:W-:Y:S01]  /*7760*/  IMAD.MOV.U32 R4, RZ, RZ, R7 ;  /* 0x000000ffff047224 */ /* 0x000fe200078e0007 */
[----:B------:R-:W-:Y:S01]  /*7770*/  IADD3 RZ, P3, R5, R6, RZ ;  /* 0x0000000605ff7210 */ /* 0x000fe20007f7e0ff */
[----:B------:R-:W-:-:S04]  /*7780*/  IMAD.X R5, RZ, RZ, RZ, P1 ;  /* 0x000000ffff057224 */ /* 0x000fc800008e06ff */
[----:B------:R-:W-:-:S08]  /*7790*/  IMAD.WIDE.U32.X R4, R23, UR9, R4, P3 ;  /* 0x0000000917047c25 */ /* 0x000fd000098e0404 */
.L_x_173:
[----:B------:R-:W-:Y:S01]  /*77a0*/  ISETP.NE.AND P1, PT, R2, 0x1, PT ;  /* 0x000000010200780c */ /* 0x000fe20003f25270 */
[----:B------:R-:W-:Y:S01]  /*77b0*/  ULDC UR4, c[0x0][0x648] ;  /* 0x0001920000047ab9 */ /* 0x000fe20000000800 */
[----:B------:R-:W-:Y:S01]  /*77c0*/  LOP3.LUT R20, R20, UR14, RZ, 0xc0, !PT ;  /* 0x0000000e14147c12 */ /* 0x000fe2000f8ec0ff */
[----:B------:R-:W-:Y:S01]  /*77d0*/  IMAD.MOV R22, RZ, RZ, -R22 ;  /* 0x000000ffff167224 */ /* 0x000fe200078e0a16 */
[----:B------:R-:W-:Y:S01]  /*77e0*/  SHF.R.U64 R5, R4, UR4, R5 ;  /* 0x0000000404057c19 */ /* 0x000fe20008001205 */
[----:B------:R-:W-:Y:S01]  /*77f0*/  ULDC UR4, c[0x0][0x638] ;  /* 0x00018e0000047ab9 */ /* 0x000fe20000000800 */
[----:B------:R-:W-:Y:S01]  /*7800*/  LOP3.LUT R6, R9, UR13, RZ, 0xc0, !PT ;  /* 0x0000000d09067c12 */ /* 0x000fe2000f8ec0ff */
[----:B------:R-:W-:Y:S02]  /*7810*/  ULDC UR5, c[0x0][0x610] ;  /* 0x0001840000057ab9 */ /* 0x000fe40000000800 */
[----:B------:R-:W-:Y:S02]  /*7820*/  IMAD.MOV R4, RZ, RZ, -R5 ;  /* 0x000000ffff047224 */ /* 0x000fe400078e0a05 */
[----:B------:R-:W-:-:S02]  /*7830*/  IMAD R20, R5, UR15, R20 ;  /* 0x0000000f05147c24 */ /* 0x000fc4000f8e0214 */
[----:B0-----:R-:W-:Y:S02]  /*7840*/  @P1 IMAD R15, R21, R22, R14 ;  /* 0x00000016150f1224 */ /* 0x001fe400078e020e */
[----:B------:R-:W-:Y:S01]  /*7850*/  IMAD R19, R4, UR4, R19 ;  /* 0x0000000404137c24 */ /* 0x000fe2000f8e0213 */
[----:B------:R-:W-:Y:S01]  /*7860*/  ULDC UR4, c[0x0][0x600] ;  /* 0x0001800000047ab9 */ /* 0x000fe20000000800 */
[----:B------:R-:W-:Y:S02]  /*7870*/  IMAD R15, R20, UR5, R15 ;  /* 0x00000005140f7c24 */ /* 0x000fe4000f8e020f */
[----:B------:R-:W-:Y:S02]  /*7880*/  IMAD R6, R19, UR4, R6 ;  /* 0x0000000413067c24 */ /* 0x000fe4000f8e0206 */
[----:B------:R-:W-:-:S03]  /*7890*/  IMAD.MOV.U32 R4, RZ, RZ, 0x1 ;  /* 0x00000001ff047424 */ /* 0x000fc600078e00ff */
[----:B------:R-:W-:Y:S02]  /*78a0*/  SEL R20, R6, R15, !P1 ;  /* 0x0000000f06147207 */ /* 0x000fe40004800000 */
[----:B------:R-:W-:-:S07]  /*78b0*/  SEL R19, R15, R6, !P1 ;  /* 0x000000060f137207 */ /* 0x000fce0004800000 */
.L_x_171:
[----:B------:R-:W-:Y:S05]  /*78c0*/  BSYNC B1 ;  /* 0x0000000000017941 */ /* 0x000fea0003800000 */
.L_x_170:
[----:B------:R-:W-:-:S13]  /*78d0*/  LOP3.LUT P1, RZ, R4, 0xff, RZ, 0xc0, !PT ;  /* 0x000000ff04ff7812 */ /* 0x000fda000782c0ff */
[----:B------:R-:W-:Y:S05]  /*78e0*/  @P1 BRA `(.L_x_174) ;  /* 0xfffffff4002c1947 */ /* 0x000fea000383ffff */
[----:B------:R-:W-:Y:S05]  /*78f0*/  BSYNC B0 ;  /* 0x0000000000007941 */ /* 0x000fea0003800000 */
.L_x_162:
[----:B------:R-:W-:-:S03]  /*7900*/  UMOV UR4, 0xffffffff ;  /* 0xffffffff00047882 */ /* 0x000fc60000000000 */
[----:B------:R-:W-:Y:S05]  /*7910*/  BRA.DIV UR4, `(.L_x_175) ;  /* 0x0000000604847947 */ /* 0x000fea000b800000 */
[----:B------:R-:W-:-:S13]  /*7920*/  ELECT P6, URZ, PT ;  /* 0x00000000003f782f */ /* 0x000fda00038c0000 */
.L_x_192:
[----:B------:R-:W-:Y:S04]  /*7930*/  BSSY B0, `(.L_x_176) ;  /* 0x0000046000007945 */ /* 0x000fe80003800000 */
[----:B------:R-:W-:Y:S05]  /*7940*/  @!P6 BRA `(.L_x_177) ;  /* 0x000000040010e947 */ /* 0x000fea0003800000 */
[----:B------:R-:W-:-:S04]  /*7950*/  LOP3.LUT R18, R18, 0x2, RZ, 0xfc, !PT ;  /* 0x0000000212127812 */ /* 0x000fc800078efcff */
[----:B------:R-:W-:-:S13]  /*7960*/  ISETP.NE.AND P0, PT, R18, 0x3, PT ;  /* 0x000000031200780c */ /* 0x000fda0003f05270 */
[----:B------:R-:W-:Y:S05]  /*7970*/  @!P0 BRA `(.L_x_178) ;  /* 0x0000000000048947 */ /* 0x000fea0003800000 */
[----:B------:R-:W-:Y:S01]  /*7980*/  BPT.TRAP 0x1 ;  /* 0x000000040000795c */ /* 0x000fe20000300000 */
.L_x_178:
[----:B------:R-:W0:Y:S01]  /*7990*/  S2R R3, SR_CgaCtaId ;  /* 0x0000000000037919 */ /* 0x000e220000008800 */
[----:B------:R-:W-:-:S04]  /*79a0*/  MOV R2, 0x400 ;  /* 0x0000040000027802 */ /* 0x000fc80000000f00 */
[----:B0-----:R-:W-:Y:S02]  /*79b0*/  LEA R3, R3, R2, 0x18 ;  /* 0x0000000203037211 */ /* 0x001fe400078ec0ff */
[----:B------:R-:W-:-:S03]  /*79c0*/  SHF.L.U32 R2, R0, 0x1f, RZ ;  /* 0x0000001f00027819 */ /* 0x000fc600000006ff */
[----:B------:R-:W-:-:S04]  /*79d0*/  VIADD R3, R3, 0x38 ;  /* 0x0000003803037836 */ /* 0x000fc80000000000 */
[C---:B------:R-:W-:Y:S02]  /*79e0*/  IMAD R7, R12.reuse, 0x8, R3 ;  /* 0x000000080c077824 */ /* 0x040fe400078e0203 */
[----:B------:R-:W-:Y:S02]  /*79f0*/  VIADD R12, R12, 0x1 ;  /* 0x000000010c0c7836 */ /* 0x000fe40000000000 */
[----:B------:R-:W0:Y:S03]  /*7a00*/  SYNCS.PHASECHK.TRANS64.TRYWAIT P0, [R7+URZ], R2 ;  /* 0x00000002070075a7 */ /* 0x000e26000800017f */
[----:B------:R-:W-:-:S04]  /*7a10*/  ISETP.NE.AND P1, PT, R12, 0x7, PT ;  /* 0x000000070c00780c */ /* 0x000fc80003f25270 */
[----:B------:R-:W-:Y:S02]  /*7a20*/  SEL R5, RZ, 0x1, P1 ;  /* 0x00000001ff057807 */ /* 0x000fe40000800000 */
[----:B------:R-:W-:Y:S02]  /*7a30*/  SEL R12, R12, RZ, P1 ;  /* 0x000000ff0c0c7207 */ /* 0x000fe40000800000 */
[----:B------:R-:W-:-:S03]  /*7a40*/  LOP3.LUT R5, R0, R5, RZ, 0x3c, !PT ;  /* 0x0000000500057212 */ /* 0x000fc600078e3cff */
[----:B------:R-:W-:Y:S01]  /*7a50*/  IMAD R9, R12, 0x8, R3 ;  /* 0x000000080c097824 */ /* 0x000fe200078e0203 */
[----:B------:R-:W-:Y:S01]  /*7a60*/  SHF.L.U32 R4, R5, 0x1f, RZ ;  /* 0x0000001f05047819 */ /* 0x000fe200000006ff */
[----:B0-----:R-:W-:Y:S06]  /*7a70*/  @!P0 BRA `(.L_x_179) ;  /* 0x00000004004c8947 */ /* 0x001fec0003800000 */
.L_x_193:
[----:B------:R-:W1:Y:S01]  /*7a80*/  SYNCS.PHASECHK.TRANS64.TRYWAIT P0, [R9+URZ], R4 ;  /* 0x00000004090075a7 */ /* 0x000e62000800017f */
[----:B------:R-:W-:-:S05]  /*7a90*/  VIADD R0, R12, 0x1 ;  /* 0x000000010c007836 */ /* 0x000fca0000000000 */
[----:B------:R-:W-:-:S04]  /*7aa0*/  ISETP.NE.AND P1, PT, R0, 0x7, PT ;  /* 0x000000070000780c */ /* 0x000fc80003f25270 */
[----:B0-----:R-:W-:Y:S02]  /*7ab0*/  SEL R2, RZ, 0x1, P1 ;  /* 0x00000001ff027807 */ /* 0x001fe40000800000 */
[----:B------:R-:W-:Y:S02]  /*7ac0*/  SEL R0, R0, RZ, P1 ;  /* 0x000000ff00007207 */ /* 0x000fe40000800000 */
[----:B------:R-:W-:-:S03]  /*7ad0*/  LOP3.LUT R7, R5, R2, RZ, 0x3c, !PT ;  /* 0x0000000205077212 */ /* 0x000fc600078e3cff */
[----:B------:R-:W-:Y:S01]  /*7ae0*/  IMAD R6, R0, 0x8, R3 ;  /* 0x0000000800067824 */ /* 0x000fe200078e0203 */
[----:B------:R-:W-:Y:S01]  /*7af0*/  SHF.L.U32 R5, R7, 0x1f, RZ ;  /* 0x0000001f07057819 */ /* 0x000fe200000006ff */
[----:B-1----:R-:W-:Y:S06]  /*7b00*/  @!P0 BRA `(.L_x_180) ;  /* 0x00000004003c8947 */ /* 0x002fec0003800000 */
.L_x_194:
[----:B------:R-:W1:Y:S01]  /*7b10*/  SYNCS.PHASECHK.TRANS64.TRYWAIT P0, [R6+URZ], R5 ;  /* 0x00000005060075a7 */ /* 0x000e62000800017f */
[----:B------:R-:W-:-:S05]  /*7b20*/  VIADD R0, R0, 0x1 ;  /* 0x0000000100007836 */ /* 0x000fca0000000000 */
[----:B------:R-:W-:-:S04]  /*7b30*/  ISETP.NE.AND P1, PT, R0, 0x7, PT ;  /* 0x000000070000780c */ /* 0x000fc80003f25270 */
[----:B------:R-:W-:Y:S02]  /*7b40*/  SEL R2, RZ, 0x1, P1 ;  /* 0x00000001ff027807 */ /* 0x000fe40000800000 */
[----:B------:R-:W-:Y:S02]  /*7b50*/  SEL R0, R0, RZ, P1 ;  /* 0x000000ff00007207 */ /* 0x000fe40000800000 */
[----:B------:R-:W-:-:S03]  /*7b60*/  LOP3.LUT R7, R7, R2, RZ, 0x3c, !PT ;  /* 0x0000000207077212 */ /* 0x000fc600078e3cff */
[----:B0-----:R-:W-:Y:S01]  /*7b70*/  IMAD R9, R0, 0x8, R3 ;  /* 0x0000000800097824 */ /* 0x001fe200078e0203 */
[----:B------:R-:W-:Y:S01]  /*7b80*/  SHF.L.U32 R4, R7, 0x1f, RZ ;  /* 0x0000001f07047819 */ /* 0x000fe200000006ff */
[----:B-1----:R-:W-:Y:S06]  /*7b90*/  @!P0 BRA `(.L_x_181) ;  /* 0x00000004002c8947 */ /* 0x002fec0003800000 */
.L_x_195:
        /* <DEDUP_REMOVED lines=9> */
.L_x_196:
        /* <DEDUP_REMOVED lines=9> */
.L_x_197:
[----:B------:R-:W1:Y:S01]  /*7cc0*/  SYNCS.PHASECHK.TRANS64.TRYWAIT P0, [R9+URZ], R4 ;  /* 0x00000004090075a7 */ /* 0x000e62000800017f */
[----:B------:R-:W-:-:S05]  /*7cd0*/  VIADD R0, R0, 0x1 ;  /* 0x0000000100007836 */ /* 0x000fca0000000000 */
[----:B------:R-:W-:-:S04]  /*7ce0*/  ISETP.NE.AND P1, PT, R0, 0x7, PT ;  /* 0x000000070000780c */ /* 0x000fc80003f25270 */
[----:B------:R-:W-:Y:S02]  /*7cf0*/  SEL R2, RZ, 0x1, P1 ;  /* 0x00000001ff027807 */ /* 0x000fe40000800000 */
[----:B------:R-:W-:Y:S02]  /*7d00*/  SEL R0, R0, RZ, P1 ;  /* 0x000000ff00007207 */ /* 0x000fe40000800000 */
[----:B------:R-:W-:Y:S01]  /*7d10*/  LOP3.LUT R2, R7, R2, RZ, 0x3c, !PT ;  /* 0x0000000207027212 */ /* 0x000fe200078e3cff */
[----:B-1----:R-:W-:Y:S06]  /*7d20*/  @!P0 BRA `(.L_x_184) ;  /* 0x0000000400048947 */ /* 0x002fec0003800000 */
.L_x_198:
[----:B------:R-:W-:Y:S01]  /*7d30*/  IMAD R3, R0, 0x8, R3 ;  /* 0x0000000800037824 */ /* 0x000fe200078e0203 */
[----:B------:R-:W-:-:S07]  /*7d40*/  SHF.L.U32 R0, R2, 0x1f, RZ ;  /* 0x0000001f02007819 */ /* 0x000fce00000006ff */
.L_x_185:
[----:B--2---:R2:W3:Y:S02]  /*7d50*/  SYNCS.PHASECHK.TRANS64.TRYWAIT P0, [R3+URZ], R0 ;  /* 0x00000000030075a7 */ /* 0x0044e4000800017f */
[----:B---3--:R-:W-:Y:S05]  /*7d60*/  @!P0 NANOSLEEP.SYNCS 0x989680 ;  /* 0x009896800000895d */ /* 0x008fea0003900000 */
[----:B------:R-:W3:Y:S02]  /*7d70*/  @!P0 SYNCS.PHASECHK.TRANS64 P0, [R3+URZ], R0 ;  /* 0x00000000030085a7 */ /* 0x000ee4000800007f */
[----:B---3--:R-:W-:Y:S05]  /*7d80*/  @!P0 BRA `(.L_x_185) ;  /* 0xfffffffc00f08947 */ /* 0x008fea000383ffff */
.L_x_177:
[----:B------:R-:W-:Y:S05]  /*7d90*/  BSYNC B0 ;  /* 0x0000000000007941 */ /* 0x000fea0003800000 */
.L_x_176:
[----:B------:R-:W-:Y:S05]  /*7da0*/  EXIT ;  /* 0x000000000000794d */ /* 0x000fea0003800000 */
.L_x_17:
[----:B-1----:R1:W2:Y:S02]  /*7db0*/  SYNCS.PHASECHK.TRANS64.TRYWAIT P1, [R3+URZ], R0 ;  /* 0x00000000030075a7 */ /* 0x0022a4000802017f */
[----:B--2---:R-:W-:Y:S05]  /*7dc0*/  @!P1 NANOSLEEP.SYNCS 0x989680 ;  /* 0x009896800000995d */ /* 0x004fea0003900000 */
[----:B------:R-:W2:Y:S02]  /*7dd0*/  @!P1 SYNCS.PHASECHK.TRANS64 P1, [R3+URZ], R0 ;  /* 0x00000000030095a7 */ /* 0x000ea4000802007f */
[----:B--2---:R-:W-:Y:S05]  /*7de0*/  @!P1 BRA `(.L_x_17) ;  /* 0xfffffffc00f09947 */ /* 0x004fea000383ffff */
[----:B------:R-:W-:Y:S05]  /*7df0*/  BRA `(.L_x_16) ;  /* 0xffffff9400c07947 */ /* 0x000fea000383ffff */
.L_x_22:
[----:B-1----:R-:W-:-:S04]  /*7e00*/  IMAD.U32 R4, RZ, RZ, UR7 ;  /* 0x00000007ff047e24 */ /* 0x002fc8000f8e00ff */
[----:B------:R1:W2:Y:S03]  /*7e10*/  SYNCS.PHASECHK.TRANS64.TRYWAIT P1, [R4+URZ], R3 ;  /* 0x00000003040075a7 */ /* 0x0002a6000802017f */
[----:B--2---:R-:W-:Y:S05]  /*7e20*/  @!P1 NANOSLEEP.SYNCS 0x989680 ;  /* 0x009896800000995d */ /* 0x004fea0003900000 */
[----:B------:R-:W2:Y:S02]  /*7e30*/  @!P1 SYNCS.PHASECHK.TRANS64 P1, [R4+URZ], R3 ;  /* 0x00000003040095a7 */ /* 0x000ea4000802007f */
[----:B--2---:R-:W-:Y:S05]  /*7e40*/  @!P1 BRA `(.L_x_22) ;  /* 0xfffffffc00ec9947 */ /* 0x004fea000383ffff */
[----:B------:R-:W-:Y:S05]  /*7e50*/  BRA `(.L_x_21) ;  /* 0xffffff98008c7947 */ /* 0x000fea000383ffff */
.L_x_163:
[----:B------:R-:W-:Y:S01]  /*7e60*/  BSSY B1, `(.L_x_186) ;  /* 0x0000006000017945 */ /* 0x000fe20003800000 */
[----:B------:R-:W-:-:S07]  /*7e70*/  IMAD.MOV.U32 R15, RZ, RZ, -0x1 ;  /* 0xffffffffff0f7424 */ /* 0x000fce00078e00ff */
[----:B------:R-:W-:Y:S05]  /*7e80*/  WARPSYNC.COLLECTIVE R15, `(.L_x_187) ;  /* 0x000000000f0c7348 */ /* 0x000fea0003c00000 */
[----:B------:R-:W-:Y:S02]  /*7e90*/  ELECT P6, UR62, PT ;  /* 0x00000000003e782f */ /* 0x000fe400038c0000 */
[----:B------:R-:W-:Y:S01]  /*7ea0*/  MOV R14, UR62 ;  /* 0x0000003e000e7c02 */ /* 0x000fe20008000f00 */
[----:B------:R-:W-:Y:S10]  /*7eb0*/  ENDCOLLECTIVE ;  /* 0x000000000000791b */ /* 0x000ff40003800000 */
.L_x_187:
[----:B------:R-:W-:Y:S05]  /*7ec0*/  BSYNC B1 ;  /* 0x0000000000017941 */ /* 0x000fea0003800000 */
.L_x_186:
[----:B------:R-:W-:Y:S05]  /*7ed0*/  BRA `(.L_x_188) ;  /* 0xffffffec00bc7947 */ /* 0x000fea000383ffff */
.L_x_166:
[----:B0-----:R0:W1:Y:S02]  /*7ee0*/  SYNCS.PHASECHK.TRANS64.TRYWAIT P1, [R14+URZ+0x38], R7 ;  /* 0x000038070e0075a7 */ /* 0x001064000802017f */
[----:B-1----:R-:W-:Y:S05]  /*7ef0*/  @!P1 NANOSLEEP.SYNCS 0x989680 ;  /* 0x009896800000995d */ /* 0x002fea0003900000 */
[----:B------:R-:W1:Y:S02]  /*7f00*/  @!P1 SYNCS.PHASECHK.TRANS64 P1, [R14+URZ+0x38], R7 ;  /* 0x000038070e0095a7 */ /* 0x000e64000802007f */
[----:B-1----:R-:W-:Y:S05]  /*7f10*/  @!P1 BRA `(.L_x_166) ;  /* 0xfffffffc00f09947 */ /* 0x002fea000383ffff */
[----:B------:R-:W-:Y:S05]  /*7f20*/  BRA `(.L_x_189) ;  /* 0xffffffec00f87947 */ /* 0x000fea000383ffff */
.L_x_175:
[----:B------:R-:W-:Y:S01]  /*7f30*/  BSSY B0, `(.L_x_190) ;  /* 0x0000006000007945 */ /* 0x000fe20003800000 */
[----:B------:R-:W-:-:S07]  /*7f40*/  IMAD.MOV.U32 R15, RZ, RZ, -0x1 ;  /* 0xffffffffff0f7424 */ /* 0x000fce00078e00ff */
[----:B------:R-:W-:Y:S05]  /*7f50*/  WARPSYNC.COLLECTIVE R15, `(.L_x_191) ;  /* 0x000000000f0c7348 */ /* 0x000fea0003c00000 */
[----:B------:R-:W-:Y:S02]  /*7f60*/  ELECT P6, UR62, PT ;  /* 0x00000000003e782f */ /* 0x000fe400038c0000 */
[----:B------:R-:W-:Y:S01]  /*7f70*/  MOV R14, UR62 ;  /* 0x0000003e000e7c02 */ /* 0x000fe20008000f00 */
[----:B------:R-:W-:Y:S10]  /*7f80*/  ENDCOLLECTIVE ;  /* 0x000000000000791b */ /* 0x000ff40003800000 */
.L_x_191:
[----:B------:R-:W-:Y:S05]  /*7f90*/  BSYNC B0 ;  /* 0x0000000000007941 */ /* 0x000fea0003800000 */
.L_x_190:
[----:B------:R-:W-:Y:S05]  /*7fa0*/  BRA `(.L_x_192) ;  /* 0xfffffff800607947 */ /* 0x000fea000383ffff */
.L_x_179:
[----:B0-----:R0:W1:Y:S02]  /*7fb0*/  SYNCS.PHASECHK.TRANS64.TRYWAIT P0, [R7+URZ], R2 ;  /* 0x00000002070075a7 */ /* 0x001064000800017f */
[----:B-1----:R-:W-:Y:S05]  /*7fc0*/  @!P0 NANOSLEEP.SYNCS 0x989680 ;  /* 0x009896800000895d */ /* 0x002fea0003900000 */
[----:B------:R-:W1:Y:S02]  /*7fd0*/  @!P0 SYNCS.PHASECHK.TRANS64 P0, [R7+URZ], R2 ;  /* 0x00000002070085a7 */ /* 0x000e64000800007f */
[----:B-1----:R-:W-:Y:S05]  /*7fe0*/  @!P0 BRA `(.L_x_179) ;  /* 0xfffffffc00f08947 */ /* 0x002fea000383ffff */
[----:B------:R-:W-:Y:S05]  /*7ff0*/  BRA `(.L_x_193) ;  /* 0xfffffff800a07947 */ /* 0x000fea000383ffff */
.L_x_180:
[----:B0-----:R0:W1:Y:S02]  /*8000*/  SYNCS.PHASECHK.TRANS64.TRYWAIT P0, [R9+URZ], R4 ;  /* 0x00000004090075a7 */ /* 0x001064000800017f */
[----:B-1----:R-:W-:Y:S05]  /*8010*/  @!P0 NANOSLEEP.SYNCS 0x989680 ;  /* 0x009896800000895d */ /* 0x002fea0003900000 */
[----:B------:R-:W1:Y:S02]  /*8020*/  @!P0 SYNCS.PHASECHK.TRANS64 P0, [R9+URZ], R4 ;  /* 0x00000004090085a7 */ /* 0x000e64000800007f */
[----:B-1----:R-:W-:Y:S05]  /*8030*/  @!P0 BRA `(.L_x_180) ;  /* 0xfffffffc00f08947 */ /* 0x002fea000383ffff */
[----:B------:R-:W-:Y:S05]  /*8040*/  BRA `(.L_x_194) ;  /* 0xfffffff800b07947 */ /* 0x000fea000383ffff */
.L_x_181:
[----:B0-----:R0:W1:Y:S02]  /*8050*/  SYNCS.PHASECHK.TRANS64.TRYWAIT P0, [R6+URZ], R5 ;  /* 0x00000005060075a7 */ /* 0x001064000800017f */
[----:B-1----:R-:W-:Y:S05]  /*8060*/  @!P0 NANOSLEEP.SYNCS 0x989680 ;  /* 0x009896800000895d */ /* 0x002fea0003900000 */
[----:B------:R-:W1:Y:S02]  /*8070*/  @!P0 SYNCS.PHASECHK.TRANS64 P0, [R6+URZ], R5 ;  /* 0x00000005060085a7 */ /* 0x000e64000800007f */
[----:B-1----:R-:W-:Y:S05]  /*8080*/  @!P0 BRA `(.L_x_181) ;  /* 0xfffffffc00f08947 */ /* 0x002fea000383ffff */
[----:B------:R-:W-:Y:S05]  /*8090*/  BRA `(.L_x_195) ;  /* 0xfffffff800c07947 */ /* 0x000fea000383ffff */
.L_x_182:
[----:B0-----:R0:W1:Y:S02]  /*80a0*/  SYNCS.PHASECHK.TRANS64.TRYWAIT P0, [R9+URZ], R4 ;  /* 0x00000004090075a7 */ /* 0x001064000800017f */
[----:B-1----:R-:W-:Y:S05]  /*80b0*/  @!P0 NANOSLEEP.SYNCS 0x989680 ;  /* 0x009896800000895d */ /* 0x002fea0003900000 */
[----:B------:R-:W1:Y:S02]  /*80c0*/  @!P0 SYNCS.PHASECHK.TRANS64 P0, [R9+URZ], R4 ;  /* 0x00000004090085a7 */ /* 0x000e64000800007f */
[----:B-1----:R-:W-:Y:S05]  /*80d0*/  @!P0 BRA `(.L_x_182) ;  /* 0xfffffffc00f08947 */ /* 0x002fea000383ffff */
[----:B------:R-:W-:Y:S05]  /*80e0*/  BRA `(.L_x_196) ;  /* 0xfffffff800d07947 */ /* 0x000fea000383ffff */
.L_x_183:
[----:B0-----:R0:W1:Y:S02]  /*80f0*/  SYNCS.PHASECHK.TRANS64.TRYWAIT P0, [R6+URZ], R5 ;  /* 0x00000005060075a7 */ /* 0x001064000800017f */
[----:B-1----:R-:W-:Y:S05]  /*8100*/  @!P0 NANOSLEEP.SYNCS 0x989680 ;  /* 0x009896800000895d */ /* 0x002fea0003900000 */
[----:B------:R-:W1:Y:S02]  /*8110*/  @!P0 SYNCS.PHASECHK.TRANS64 P0, [R6+URZ], R5 ;  /* 0x00000005060085a7 */ /* 0x000e64000800007f */
[----:B-1----:R-:W-:Y:S05]  /*8120*/  @!P0 BRA `(.L_x_183) ;  /* 0xfffffffc00f08947 */ /* 0x002fea000383ffff */
[----:B------:R-:W-:Y:S05]  /*8130*/  BRA `(.L_x_197) ;  /* 0xfffffff800e07947 */ /* 0x000fea000383ffff */
.L_x_184:
[----:B-1----:R1:W2:Y:S02]  /*8140*/  SYNCS.PHASECHK.TRANS64.TRYWAIT P0, [R9+URZ], R4 ;  /* 0x00000004090075a7 */ /* 0x0022a4000800017f */
[----:B--2---:R-:W-:Y:S05]  /*8150*/  @!P0 NANOSLEEP.SYNCS 0x989680 ;  /* 0x009896800000895d */ /* 0x004fea0003900000 */
[----:B------:R-:W2:Y:S02]  /*8160*/  @!P0 SYNCS.PHASECHK.TRANS64 P0, [R9+URZ], R4 ;  /* 0x00000004090085a7 */ /* 0x000ea4000800007f */
[----:B--2---:R-:W-:Y:S05]  /*8170*/  @!P0 BRA `(.L_x_184) ;  /* 0xfffffffc00f08947 */ /* 0x004fea000383ffff */
[----:B------:R-:W-:Y:S05]  /*8180*/  BRA `(.L_x_198) ;  /* 0xfffffff800e87947 */ /* 0x000fea000383ffff */
.L_x_199:
[----:B------:R-:W-:-:S00]  /*8190*/  BRA `(.L_x_199) ;  /* 0xfffffffc00fc7947 */ /* 0x000fc0000383ffff */
[----:B------:R-:W-:-:S00]  /*81a0*/  NOP ;  /* 0x0000000000007918 */ /* 0x000fc00000000000 */
        /* <DEDUP_REMOVED lines=13> */
.L_x_200:


//--------------------- .nv.global.init           --------------------------
	.section	.nv.global.init,"aw",@progbits
.nv.global.init:
	.type		$str$22,@object
	.size		$str$22,($str$23 - $str$22)
$str$22:
        /*0000*/ 	.byte	0x6b, 0x5f, 0x74, 0x69, 0x6c, 0x65, 0x5f, 0x63, 0x6f, 0x75, 0x6e, 0x74, 0x20, 0x3e, 0x3d, 0x20
        /*0010*/ 	.byte	0x31, 0x00
	.type		$str$23,@object
	.size		$str$23,(__unnamed_1 - $str$23)
$str$23:
        /*0012*/ 	.byte	0x2f, 0x74, 0x6d, 0x70, 0x2f, 0x63, 0x75, 0x74, 0x6c, 0x61, 0x73, 0x73, 0x5f, 0x73, 0x77, 0x65
        /*0022*/ 	.byte	0x65, 0x70, 0x5f, 0x73, 0x72, 0x63, 0x2f, 0x69, 0x6e, 0x63, 0x6c, 0x75, 0x64, 0x65, 0x2f, 0x63
        /*0032*/ 	.byte	0x75, 0x74, 0x6c, 0x61, 0x73, 0x73, 0x2f, 0x67, 0x65, 0x6d, 0x6d, 0x2f, 0x63, 0x6f, 0x6c, 0x6c
        /*0042*/ 	.byte	0x65, 0x63, 0x74, 0x69, 0x76, 0x65, 0x2f, 0x73, 0x6d, 0x39, 0x30, 0x5f, 0x6d, 0x6d, 0x61, 0x5f
        /*0052*/ 	.byte	0x74, 0x6d, 0x61, 0x5f, 0x67, 0x6d, 0x6d, 0x61, 0x5f, 0x73, 0x73, 0x5f, 0x77, 0x61, 0x72, 0x70
        /*0062*/ 	.byte	0x73, 0x70, 0x65, 0x63, 0x69, 0x61, 0x6c, 0x69, 0x7a, 0x65, 0x64, 0x2e, 0x68, 0x70, 0x70, 0x00
	.type		__unnamed_1,@object
	.size		__unnamed_1,(.L_0 - __unnamed_1)
__unnamed_1:
        /*0072*/ 	.byte	0x76, 0x6f, 0x69, 0x64, 0x20, 0x63, 0x75, 0x74, 0x6c, 0x61, 0x73, 0x73, 0x3a, 0x3a, 0x67, 0x65
        /* <DEDUP_REMOVED lines=179> */
        /*0bb2*/ 	.byte	0x3a, 0x3a, 0x69, 0x64, 0x65, 0x6e, 0x74, 0x69, 0x74, 0x79, 0x5d, 0x00
.L_0:


//--------------------- .nv.shared._ZN7cutlass13device_kernelINS_4gemm6kernel13GemmUniversalIN4cute5tupleIJiiiiEEENS1_10collective13CollectiveMmaINS1_34MainloopSm90TmaGmmaWarpSpecializedILi7ENS5_IJNS4_1CILi1EEESB_SB_EEENS1_35KernelTmaWarpSpecializedCooperativeEEENS5_IJNSA_ILi128EEESF_NSA_ILi64EEEEEENS_6half_tENS5_IJSB_llEEESI_NS5_IJlSB_lEEENS4_8TiledMMAINS4_8MMA_AtomIJNS4_4SM904GMMA26MMA_64x128x16_F32F16F16_SSILNSO_5MajorE1ELSQ_0ELNSO_7ScaleInE1ELSR_1EEEEEENS4_6LayoutINS5_IJNSA_ILi2EEESB_SB_EEENS5_IJSB_NSA_ILi0EEESX_EEEEENS5_IJNS4_10UnderscoreES10_S10_EEEEENS4_13SM90_TMA_LOADENS4_14ComposedLayoutINS4_7SwizzleILi3ELi4ELi3EEENS4_18smem_ptr_flag_bitsILi16EEENSU_INS5_IJSG_NSA_ILi8EEEEEENS5_IJSB_SG_EEEEEEEvNS4_8identityES13_NS14_IS16_S18_NSU_INS5_IJS19_SG_EEENS5_IJSG_SB_EEEEEEEvS1E_EENS_8epilogue10collective6detail29Sm90TmaWarpSpecializedAdapterINS1L_15DefaultEpilogueISI_SK_SK_NS1K_6thread17LinearCombinationISI_Li1EffLNS1P_9ScaleType4KindE0ELNS_15FloatRoundStyleE2ESI_EENS1_15EpilogueDefaultEEEEEvvEEEEvNT_6ParamsE --------------------------
	.section	.nv.shared._ZN7cutlass13device_kernelINS_4gemm6kernel13GemmUniversalIN4cute5tupleIJiiiiEEENS1_10collective13CollectiveMmaINS1_34MainloopSm90TmaGmmaWarpSpecializedILi7ENS5_IJNS4_1CILi1EEESB_SB_EEENS1_35KernelTmaWarpSpecializedCooperativeEEENS5_IJNSA_ILi128EEESF_NSA_ILi64EEEEEENS_6half_tENS5_IJSB_llEEESI_NS5_IJlSB_lEEENS4_8TiledMMAINS4_8MMA_AtomIJNS4_4SM904GMMA26MMA_64x128x16_F32F16F16_SSILNSO_5MajorE1ELSQ_0ELNSO_7ScaleInE1ELSR_1EEEEEENS4_6LayoutINS5_IJNSA_ILi2EEESB_SB_EEENS5_IJSB_NSA_ILi0EEESX_EEEEENS5_IJNS4_10UnderscoreES10_S10_EEEEENS4_13SM90_TMA_LOADENS4_14ComposedLayoutINS4_7SwizzleILi3ELi4ELi3EEENS4_18smem_ptr_flag_bitsILi16EEENSU_INS5_IJSG_NSA_ILi8EEEEEENS5_IJSB_SG_EEEEEEEvNS4_8identityES13_NS14_IS16_S18_NSU_INS5_IJS19_SG_EEENS5_IJSG_SB_EEEEEEEvS1E_EENS_8epilogue10collective6detail29Sm90TmaWarpSpecializedAdapterINS1L_15DefaultEpilogueISI_SK_SK_NS1K_6thread17LinearCombinationISI_Li1EffLNS1P_9ScaleType4KindE0ELNS_15FloatRoundStyleE2ESI_EENS1_15EpilogueDefaultEEEEEvvEEEEvNT_6ParamsE,"aw",@nobits
	.sectionflags	@""
	.align	16
	.zero		1024


//--------------------- .nv.shared.reserved.0     --------------------------
	.section	.nv.shared.reserved.0,"aw",@nobits
	.weak		__nv_reservedSMEM_offset_0_alias
	.size		__nv_reservedSMEM_offset_0_alias, 0, 0
	.other		__nv_reservedSMEM_offset_0_alias,@"STO_CUDA_RESERVED_SHARED STV_DEFAULT"
__nv_reservedSMEM_offset_0_alias:
	.zero		0


//--------------------- .nv.global                --------------------------
	.section	.nv.global,"aw",@nobits
.nv.global:
	.type		_ZN40_INTERNAL_cd0c3416_4_k_cu_76a4a6ec_224014cute1_E,@object
	.size		_ZN40_INTERNAL_cd0c3416_4_k_cu_76a4a6ec_224014cute1_E,(_ZN40_INTERNAL_cd0c3416_4_k_cu_76a4a6ec_224014cuda3std3__45__cpo6cbeginE - _ZN40_INTERNAL_cd0c3416_4_k_cu_76a4a6ec_224014cute1_E)
_ZN40_INTERNAL_cd0c3416_4_k_cu_76a4a6ec_224014cute1_E:
	.zero		1
	.type		_ZN40_INTERNAL_cd0c3416_4_k_cu_76a4a6ec_224014cuda3std3__45__cpo6cbeginE,@object
	.size		_ZN40_INTERNAL_cd0c3416_4_k_cu_76a4a6ec_224014cuda3std3__45__cpo6cbeginE,(_ZN40_INTERNAL_cd0c3416_4_k_cu_76a4a6ec_224014cuda3std3__48in_placeE - _ZN40_INTERNAL_cd0c3416_4_k_cu_76a4a6ec_224014cuda3std3__45__cpo6cbeginE)
_ZN40_INTERNAL_cd0c3416_4_k_cu_76a4a6ec_224014cuda3std3__45__cpo6cbeginE:
	.zero		1
	.type		_ZN40_INTERNAL_cd0c3416_4_k_cu_76a4a6ec_224014cuda3std3__48in_placeE,@object
	.size		_ZN40_INTERNAL_cd0c3416_4_k_cu_76a4a6ec_224014cuda3std3__48in_placeE,(_ZN40_INTERNAL_cd0c3416_4_k_cu_76a4a6ec_224014cuda3std6ranges3__45__cpo9iter_moveE - _ZN40_INTERNAL_cd0c3416_4_k_cu_76a4a6ec_224014cuda3std3__48in_placeE)
_ZN40_INTERNAL_cd0c3416_4_k_cu_76a4a6ec_224014cuda3std3__48in_placeE:
	.zero		1
	.type		_ZN40_INTERNAL_cd0c3416_4_k_cu_76a4a6ec_224014cuda3std6ranges3__45__cpo9iter_moveE,@object
	.size		_ZN40_INTERNAL_cd0c3416_4_k_cu_76a4a6ec_224014cuda3std6ranges3__45__cpo9iter_moveE,(_ZN40_INTERNAL_cd0c3416_4_k_cu_76a4a6ec_224014cuda3std3__45__cpo5beginE - _ZN40_INTERNAL_cd0c3416_4_k_cu_76a4a6ec_224014cuda3std6ranges3__45__cpo9iter_moveE)
_ZN40_INTERNAL_cd0c3416_4_k_cu_76a4a6ec_224014cuda3std6ranges3__45__cpo9iter_moveE:
	.zero		1
	.type		_ZN40_INTERNAL_cd0c3416_4_k_cu_76a4a6ec_224014cuda3std3__45__cpo5beginE,@object
	.size		_ZN40_INTERNAL_cd0c3416_4_k_cu_76a4a6ec_224014cuda3std3__45__cpo5beginE,(_ZN40_INTERNAL_cd0c3416_4_k_cu_76a4a6ec_224014cuda3std3__442_GLOBAL__N__cd0c3416_4_k_cu_76a4a6ec_224016ignoreE - _ZN40_INTERNAL_cd0c3416_4_k_cu_76a4a6ec_224014cuda3std3__45__cpo5beginE)
_ZN40_INTERNAL_cd0c3416_4_k_cu_76a4a6ec_224014cuda3std3__45__cpo5beginE:
	.zero		1
	.type		_ZN40_INTERNAL_cd0c3416_4_k_cu_76a4a6ec_224014cuda3std3__442_GLOBAL__N__cd0c3416_4_k_cu_76a4a6ec_224016ignoreE,@object
	.size		_ZN40_INTERNAL_cd0c3416_4_k_cu_76a4a6ec_224014cuda3std3__442_GLOBAL__N__cd0c3416_4_k_cu_76a4a6ec_224016ignoreE,(_ZN40_INTERNAL_cd0c3416_4_k_cu_76a4a6ec_224014cute7productE - _ZN40_INTERNAL_cd0c3416_4_k_cu_76a4a6ec_224014cuda3std3__442_GLOBAL__N__cd0c3416_4_k_cu_76a4a6ec_224016ignoreE)
_ZN40_INTERNAL_cd0c3416_4_k_cu_76a4a6ec_224014cuda3std3__442_GLOBAL__N__cd0c3416_4_k_cu_76a4a6ec_224016ignoreE:
	.zero		1
	.type		_ZN40_INTERNAL_cd0c3416_4_k_cu_76a4a6ec_224014cute7productE,@object
	.size		_ZN40_INTERNAL_cd0c3416_4_k_cu_76a4a6ec_224014cute7productE,(_ZN40_INTERNAL_cd0c3416_4_k_cu_76a4a6ec_224014cuda3std3__45__cpo3endE - _ZN40_INTERNAL_cd0c3416_4_k_cu_76a4a6ec_224014cute7productE)
_ZN40_INTERNAL_cd0c3416_4_k_cu_76a4a6ec_224014cute7productE:
	.zero		1
	.type		_ZN40_INTERNAL_cd0c3416_4_k_cu_76a4a6ec_224014cuda3std3__45__cpo3endE,@object
	.size		_ZN40_INTERNAL_cd0c3416_4_k_cu_76a4a6ec_224014cuda3std3__45__cpo3endE,(_ZN40_INTERNAL_cd0c3416_4_k_cu_76a4a6ec_224014cuda3std3__419piecewise_constructE - _ZN40_INTERNAL_cd0c3416_4_k_cu_76a4a6ec_224014cuda3std3__45__cpo3endE)
_ZN40_INTERNAL_cd0c3416_4_k_cu_76a4a6ec_224014cuda3std3__45__cpo3endE:
	.zero		1
	.type		_ZN40_INTERNAL_cd0c3416_4_k_cu_76a4a6ec_224014cuda3std3__419piecewise_constructE,@object
	.size		_ZN40_INTERNAL_cd0c3416_4_k_cu_76a4a6ec_224014cuda3std3__419piecewise_constructE,(_ZN40_INTERNAL_cd0c3416_4_k_cu_76a4a6ec_224014cuda3std3__45__cpo4cendE - _ZN40_INTERNAL_cd0c3416_4_k_cu_76a4a6ec_224014cuda3std3__419piecewise_constructE)
_ZN40_INTERNAL_cd0c3416_4_k_cu_76a4a6ec_224014cuda3std3__419piecewise_constructE:
	.zero		1
	.type		_ZN40_INTERNAL_cd0c3416_4_k_cu_76a4a6ec_224014cuda3std3__45__cpo4cendE,@object
	.size		_ZN40_INTERNAL_cd0c3416_4_k_cu_76a4a6ec_224014cuda3std3__45__cpo4cendE,(_ZN40_INTERNAL_cd0c3416_4_k_cu_76a4a6ec_224014cuda3std6ranges3__45__cpo4swapE - _ZN40_INTERNAL_cd0c3416_4_k_cu_76a4a6ec_224014cuda3std3__45__cpo4cendE)
_ZN40_INTERNAL_cd0c3416_4_k_cu_76a4a6ec_224014cuda3std3__45__cpo4cendE:
	.zero		1
	.type		_ZN40_INTERNAL_cd0c3416_4_k_cu_76a4a6ec_224014cuda3std6ranges3__45__cpo4swapE,@object
	.size		_ZN40_INTERNAL_cd0c3416_4_k_cu_76a4a6ec_224014cuda3std6ranges3__45__cpo4swapE,(.L_8 - _ZN40_INTERNAL_cd0c3416_4_k_cu_76a4a6ec_224014cuda3std6ranges3__45__cpo4swapE)
_ZN40_INTERNAL_cd0c3416_4_k_cu_76a4a6ec_224014cuda3std6ranges3__45__cpo4swapE:
	.zero		1
.L_8:


//--------------------- .nv.constant0._ZN7cutlass13device_kernelINS_4gemm6kernel13GemmUniversalIN4cute5tupleIJiiiiEEENS1_10collective13CollectiveMmaINS1_34MainloopSm90TmaGmmaWarpSpecializedILi7ENS5_IJNS4_1CILi1EEESB_SB_EEENS1_35KernelTmaWarpSpecializedCooperativeEEENS5_IJNSA_ILi128EEESF_NSA_ILi64EEEEEENS_6half_tENS5_IJSB_llEEESI_NS5_IJlSB_lEEENS4_8TiledMMAINS4_8MMA_AtomIJNS4_4SM904GMMA26MMA_64x128x16_F32F16F16_SSILNSO_5MajorE1ELSQ_0ELNSO_7ScaleInE1ELSR_1EEEEEENS4_6LayoutINS5_IJNSA_ILi2EEESB_SB_EEENS5_IJSB_NSA_ILi0EEESX_EEEEENS5_IJNS4_10UnderscoreES10_S10_EEEEENS4_13SM90_TMA_LOADENS4_14ComposedLayoutINS4_7SwizzleILi3ELi4ELi3EEENS4_18smem_ptr_flag_bitsILi16EEENSU_INS5_IJSG_NSA_ILi8EEEEEENS5_IJSB_SG_EEEEEEEvNS4_8identityES13_NS14_IS16_S18_NSU_INS5_IJS19_SG_EEENS5_IJSG_SB_EEEEEEEvS1E_EENS_8epilogue10collective6detail29Sm90TmaWarpSpecializedAdapterINS1L_15DefaultEpilogueISI_SK_SK_NS1K_6thread17LinearCombinationISI_Li1EffLNS1P_9ScaleType4KindE0ELNS_15FloatRoundStyleE2ESI_EENS1_15EpilogueDefaultEEEEEvvEEEEvNT_6ParamsE --------------------------
	.section	.nv.constant0._ZN7cutlass13device_kernelINS_4gemm6kernel13GemmUniversalIN4cute5tupleIJiiiiEEENS1_10collective13CollectiveMmaINS1_34MainloopSm90TmaGmmaWarpSpecializedILi7ENS5_IJNS4_1CILi1EEESB_SB_EEENS1_35KernelTmaWarpSpecializedCooperativeEEENS5_IJNSA_ILi128EEESF_NSA_ILi64EEEEEENS_6half_tENS5_IJSB_llEEESI_NS5_IJlSB_lEEENS4_8TiledMMAINS4_8MMA_AtomIJNS4_4SM904GMMA26MMA_64x128x16_F32F16F16_SSILNSO_5MajorE1ELSQ_0ELNSO_7ScaleInE1ELSR_1EEEEEENS4_6LayoutINS5_IJNSA_ILi2EEESB_SB_EEENS5_IJSB_NSA_ILi0EEESX_EEEEENS5_IJNS4_10UnderscoreES10_S10_EEEEENS4_13SM90_TMA_LOADENS4_14ComposedLayoutINS4_7SwizzleILi3ELi4ELi3EEENS4_18smem_ptr_flag_bitsILi16EEENSU_INS5_IJSG_NSA_ILi8EEEEEENS5_IJSB_SG_EEEEEEEvNS4_8identityES13_NS14_IS16_S18_NSU_INS5_IJS19_SG_EEENS5_IJSG_SB_EEEEEEEvS1E_EENS_8epilogue10collective6detail29Sm90TmaWarpSpecializedAdapterINS1L_15DefaultEpilogueISI_SK_SK_NS1K_6thread17LinearCombinationISI_Li1EffLNS1P_9ScaleType4KindE0ELNS_15FloatRoundStyleE2ESI_EENS1_15EpilogueDefaultEEEEEvvEEEEvNT_6ParamsE,"a",@progbits
	.sectionflags	@""
	.align	4
.nv.constant0._ZN7cutlass13device_kernelINS_4gemm6kernel13GemmUniversalIN4cute5tupleIJiiiiEEENS1_10collective13CollectiveMmaINS1_34MainloopSm90TmaGmmaWarpSpecializedILi7ENS5_IJNS4_1CILi1EEESB_SB_EEENS1_35KernelTmaWarpSpecializedCooperativeEEENS5_IJNSA_ILi128EEESF_NSA_ILi64EEEEEENS_6half_tENS5_IJSB_llEEESI_NS5_IJlSB_lEEENS4_8TiledMMAINS4_8MMA_AtomIJNS4_4SM904GMMA26MMA_64x128x16_F32F16F16_SSILNSO_5MajorE1ELSQ_0ELNSO_7ScaleInE1ELSR_1EEEEEENS4_6LayoutINS5_IJNSA_ILi2EEESB_SB_EEENS5_IJSB_NSA_ILi0EEESX_EEEEENS5_IJNS4_10UnderscoreES10_S10_EEEEENS4_13SM90_TMA_LOADENS4_14ComposedLayoutINS4_7SwizzleILi3ELi4ELi3EEENS4_18smem_ptr_flag_bitsILi16EEENSU_INS5_IJSG_NSA_ILi8EEEEEENS5_IJSB_SG_EEEEEEEvNS4_8identityES13_NS14_IS16_S18_NSU_INS5_IJS19_SG_EEENS5_IJSG_SB_EEEEEEEvS1E_EENS_8epilogue10collective6detail29Sm90TmaWarpSpecializedAdapterINS1L_15DefaultEpilogueISI_SK_SK_NS1K_6thread17LinearCombinationISI_Li1EffLNS1P_9ScaleType4KindE0ELNS_15FloatRoundStyleE2ESI_EENS1_15EpilogueDefaultEEEEEvvEEEEvNT_6ParamsE:
	.zero		1664


//--------------------- SYMBOLS --------------------------

	.type		.nv.reservedSmem.offset0,@object
	.size		.nv.reservedSmem.offset0,0x4
	.type		__assertfail,@function
